//
// Generated by NVIDIA NVVM Compiler
//
// Compiler Build ID: CL-36424714
// Cuda compilation tools, release 13.0, V13.0.88
// Based on NVVM 20.0.0
//

.version 9.0
.target sm_100
.address_size 64

	// .globl	k1_stats_kernel

.visible .entry k1_stats_kernel(
	.param .u64 .ptr .align 1 k1_stats_kernel_param_0,
	.param .u64 .ptr .align 1 k1_stats_kernel_param_1,
	.param .u64 .ptr .align 1 k1_stats_kernel_param_2,
	.param .u64 .ptr .align 1 k1_stats_kernel_param_3,
	.param .u32 k1_stats_kernel_param_4,
	.param .u32 k1_stats_kernel_param_5,
	.param .u32 k1_stats_kernel_param_6
)
{
	.reg .pred 	%p<54>;
	.reg .b32 	%r<158>;
	.reg .b32 	%f<349>;
	.reg .b64 	%rd<118>;

	ld.param.u64 	%rd12, [k1_stats_kernel_param_0];
	ld.param.u64 	%rd13, [k1_stats_kernel_param_1];
	ld.param.u64 	%rd14, [k1_stats_kernel_param_2];
	ld.param.u64 	%rd11, [k1_stats_kernel_param_3];
	ld.param.u32 	%r78, [k1_stats_kernel_param_4];
	ld.param.u32 	%r76, [k1_stats_kernel_param_5];
	ld.param.u32 	%r77, [k1_stats_kernel_param_6];
	cvta.to.global.u64 	%rd1, %rd12;
	cvta.to.global.u64 	%rd2, %rd13;
	cvta.to.global.u64 	%rd3, %rd14;
	mov.u32 	%r79, %ctaid.x;
	mov.u32 	%r80, %ntid.x;
	mov.u32 	%r81, %tid.x;
	mad.lo.s32 	%r1, %r79, %r80, %r81;
	setp.ge.s32 	%p1, %r1, %r78;
	@%p1 bra 	$L__BB0_66;
	setp.lt.s32 	%p2, %r77, 1;
	mov.f32 	%f348, 0f00000000;
	@%p2 bra 	$L__BB0_65;
	setp.lt.s32 	%p3, %r76, 1;
	mul.lo.s32 	%r2, %r76, %r1;
	cvt.rn.f32.s32 	%f1, %r76;
	mul.lo.s32 	%r3, %r77, %r1;
	@%p3 bra 	$L__BB0_18;
	and.b32  	%r4, %r76, 15;
	add.s32 	%r5, %r4, -1;
	and.b32  	%r6, %r76, 7;
	add.s32 	%r7, %r6, -1;
	and.b32  	%r8, %r76, 2147483632;
	and.b32  	%r9, %r76, 3;
	mov.b32 	%r133, 0;
	mul.wide.u32 	%rd5, %r77, 4;
$L__BB0_4:
	setp.lt.u32 	%p12, %r76, 16;
	mov.f32 	%f331, 0f00000000;
	mov.b32 	%r136, 0;
	@%p12 bra 	$L__BB0_7;
	mov.f32 	%f331, 0f00000000;
	mov.b32 	%r134, 0;
$L__BB0_6:
	.pragma "nounroll";
	add.s32 	%r93, %r134, %r2;
	mad.lo.s32 	%r94, %r93, %r77, %r133;
	mul.wide.s32 	%rd23, %r94, 4;
	add.s64 	%rd24, %rd1, %rd23;
	ld.global.f32 	%f51, [%rd24];
	add.f32 	%f52, %f331, %f51;
	add.s64 	%rd26, %rd24, %rd5;
	ld.global.f32 	%f53, [%rd26];
	add.f32 	%f54, %f52, %f53;
	add.s64 	%rd27, %rd26, %rd5;
	ld.global.f32 	%f55, [%rd27];
	add.f32 	%f56, %f54, %f55;
	add.s64 	%rd28, %rd27, %rd5;
	ld.global.f32 	%f57, [%rd28];
	add.f32 	%f58, %f56, %f57;
	add.s64 	%rd29, %rd28, %rd5;
	ld.global.f32 	%f59, [%rd29];
	add.f32 	%f60, %f58, %f59;
	add.s64 	%rd30, %rd29, %rd5;
	ld.global.f32 	%f61, [%rd30];
	add.f32 	%f62, %f60, %f61;
	add.s64 	%rd31, %rd30, %rd5;
	ld.global.f32 	%f63, [%rd31];
	add.f32 	%f64, %f62, %f63;
	add.s64 	%rd32, %rd31, %rd5;
	ld.global.f32 	%f65, [%rd32];
	add.f32 	%f66, %f64, %f65;
	add.s64 	%rd33, %rd32, %rd5;
	ld.global.f32 	%f67, [%rd33];
	add.f32 	%f68, %f66, %f67;
	add.s64 	%rd34, %rd33, %rd5;
	ld.global.f32 	%f69, [%rd34];
	add.f32 	%f70, %f68, %f69;
	add.s64 	%rd35, %rd34, %rd5;
	ld.global.f32 	%f71, [%rd35];
	add.f32 	%f72, %f70, %f71;
	add.s64 	%rd36, %rd35, %rd5;
	ld.global.f32 	%f73, [%rd36];
	add.f32 	%f74, %f72, %f73;
	add.s64 	%rd37, %rd36, %rd5;
	ld.global.f32 	%f75, [%rd37];
	add.f32 	%f76, %f74, %f75;
	add.s64 	%rd38, %rd37, %rd5;
	ld.global.f32 	%f77, [%rd38];
	add.f32 	%f78, %f76, %f77;
	add.s64 	%rd39, %rd38, %rd5;
	ld.global.f32 	%f79, [%rd39];
	add.f32 	%f80, %f78, %f79;
	add.s64 	%rd40, %rd39, %rd5;
	ld.global.f32 	%f81, [%rd40];
	add.f32 	%f331, %f80, %f81;
	add.s32 	%r134, %r134, 16;
	setp.ne.s32 	%p13, %r134, %r8;
	mov.u32 	%r136, %r8;
	@%p13 bra 	$L__BB0_6;
$L__BB0_7:
	setp.eq.s32 	%p14, %r4, 0;
	@%p14 bra 	$L__BB0_17;
	setp.lt.u32 	%p15, %r5, 7;
	@%p15 bra 	$L__BB0_10;
	add.s32 	%r95, %r136, %r2;
	mad.lo.s32 	%r96, %r95, %r77, %r133;
	mul.wide.s32 	%rd41, %r96, 4;
	add.s64 	%rd42, %rd1, %rd41;
	ld.global.f32 	%f83, [%rd42];
	add.f32 	%f84, %f331, %f83;
	add.s64 	%rd44, %rd42, %rd5;
	ld.global.f32 	%f85, [%rd44];
	add.f32 	%f86, %f84, %f85;
	add.s64 	%rd45, %rd44, %rd5;
	ld.global.f32 	%f87, [%rd45];
	add.f32 	%f88, %f86, %f87;
	add.s64 	%rd46, %rd45, %rd5;
	ld.global.f32 	%f89, [%rd46];
	add.f32 	%f90, %f88, %f89;
	add.s64 	%rd47, %rd46, %rd5;
	ld.global.f32 	%f91, [%rd47];
	add.f32 	%f92, %f90, %f91;
	add.s64 	%rd48, %rd47, %rd5;
	ld.global.f32 	%f93, [%rd48];
	add.f32 	%f94, %f92, %f93;
	add.s64 	%rd49, %rd48, %rd5;
	ld.global.f32 	%f95, [%rd49];
	add.f32 	%f96, %f94, %f95;
	add.s64 	%rd50, %rd49, %rd5;
	ld.global.f32 	%f97, [%rd50];
	add.f32 	%f331, %f96, %f97;
	add.s32 	%r136, %r136, 8;
$L__BB0_10:
	setp.eq.s32 	%p16, %r6, 0;
	@%p16 bra 	$L__BB0_17;
	setp.lt.u32 	%p17, %r7, 3;
	@%p17 bra 	$L__BB0_13;
	add.s32 	%r97, %r136, %r2;
	mad.lo.s32 	%r98, %r97, %r77, %r133;
	mul.wide.s32 	%rd51, %r98, 4;
	add.s64 	%rd52, %rd1, %rd51;
	ld.global.f32 	%f99, [%rd52];
	add.f32 	%f100, %f331, %f99;
	add.s64 	%rd54, %rd52, %rd5;
	ld.global.f32 	%f101, [%rd54];
	add.f32 	%f102, %f100, %f101;
	add.s64 	%rd55, %rd54, %rd5;
	ld.global.f32 	%f103, [%rd55];
	add.f32 	%f104, %f102, %f103;
	add.s64 	%rd56, %rd55, %rd5;
	ld.global.f32 	%f105, [%rd56];
	add.f32 	%f331, %f104, %f105;
	add.s32 	%r136, %r136, 4;
$L__BB0_13:
	setp.eq.s32 	%p18, %r9, 0;
	@%p18 bra 	$L__BB0_17;
	setp.eq.s32 	%p19, %r9, 1;
	add.s32 	%r99, %r136, %r2;
	mad.lo.s32 	%r100, %r99, %r77, %r133;
	mul.wide.s32 	%rd57, %r100, 4;
	add.s64 	%rd4, %rd1, %rd57;
	ld.global.f32 	%f106, [%rd4];
	add.f32 	%f331, %f331, %f106;
	@%p19 bra 	$L__BB0_17;
	setp.eq.s32 	%p20, %r9, 2;
	add.s64 	%rd6, %rd4, %rd5;
	ld.global.f32 	%f107, [%rd6];
	add.f32 	%f331, %f331, %f107;
	@%p20 bra 	$L__BB0_17;
	add.s64 	%rd58, %rd6, %rd5;
	ld.global.f32 	%f108, [%rd58];
	add.f32 	%f331, %f331, %f108;
$L__BB0_17:
	div.rn.f32 	%f109, %f331, %f1;
	add.s32 	%r101, %r133, %r3;
	mul.wide.s32 	%rd59, %r101, 4;
	add.s64 	%rd60, %rd2, %rd59;
	st.global.f32 	[%rd60], %f109;
	add.s32 	%r133, %r133, 1;
	setp.eq.s32 	%p21, %r133, %r77;
	@%p21 bra 	$L__BB0_29;
	bra.uni 	$L__BB0_4;
$L__BB0_18:
	mov.f32 	%f47, 0f00000000;
	div.rn.f32 	%f16, %f47, %f1;
	add.s32 	%r83, %r77, -1;
	and.b32  	%r19, %r77, 7;
	setp.lt.u32 	%p4, %r83, 7;
	mov.b32 	%r140, 0;
	@%p4 bra 	$L__BB0_21;
	and.b32  	%r140, %r77, 2147483640;
	mov.b32 	%r138, 0;
$L__BB0_20:
	.pragma "nounroll";
	add.s32 	%r85, %r138, %r3;
	mul.wide.s32 	%rd15, %r85, 4;
	add.s64 	%rd16, %rd2, %rd15;
	st.global.f32 	[%rd16], %f16;
	st.global.f32 	[%rd16+4], %f16;
	st.global.f32 	[%rd16+8], %f16;
	st.global.f32 	[%rd16+12], %f16;
	st.global.f32 	[%rd16+16], %f16;
	st.global.f32 	[%rd16+20], %f16;
	st.global.f32 	[%rd16+24], %f16;
	st.global.f32 	[%rd16+28], %f16;
	add.s32 	%r138, %r138, 8;
	setp.ne.s32 	%p5, %r138, %r140;
	@%p5 bra 	$L__BB0_20;
$L__BB0_21:
	setp.eq.s32 	%p6, %r19, 0;
	@%p6 bra 	$L__BB0_29;
	and.b32  	%r24, %r77, 3;
	setp.lt.u32 	%p7, %r19, 4;
	@%p7 bra 	$L__BB0_24;
	add.s32 	%r86, %r140, %r3;
	mul.wide.s32 	%rd17, %r86, 4;
	add.s64 	%rd18, %rd2, %rd17;
	st.global.f32 	[%rd18], %f16;
	st.global.f32 	[%rd18+4], %f16;
	st.global.f32 	[%rd18+8], %f16;
	st.global.f32 	[%rd18+12], %f16;
	add.s32 	%r140, %r140, 4;
$L__BB0_24:
	setp.eq.s32 	%p8, %r24, 0;
	@%p8 bra 	$L__BB0_29;
	setp.eq.s32 	%p9, %r24, 1;
	@%p9 bra 	$L__BB0_27;
	add.s32 	%r87, %r140, %r3;
	mul.wide.s32 	%rd19, %r87, 4;
	add.s64 	%rd20, %rd2, %rd19;
	st.global.f32 	[%rd20], %f16;
	st.global.f32 	[%rd20+4], %f16;
	add.s32 	%r140, %r140, 2;
$L__BB0_27:
	and.b32  	%r88, %r77, 1;
	setp.eq.b32 	%p10, %r88, 1;
	not.pred 	%p11, %p10;
	@%p11 bra 	$L__BB0_29;
	add.s32 	%r89, %r140, %r3;
	mul.wide.s32 	%rd21, %r89, 4;
	add.s64 	%rd22, %rd2, %rd21;
	st.global.f32 	[%rd22], %f16;
$L__BB0_29:
	setp.lt.s32 	%p22, %r76, 1;
	@%p22 bra 	$L__BB0_45;
	and.b32  	%r29, %r76, 15;
	and.b32  	%r30, %r76, 7;
	and.b32  	%r31, %r76, 2147483632;
	and.b32  	%r32, %r76, 3;
	neg.s32 	%r33, %r31;
	mul.lo.s32 	%r110, %r77, %r76;
	mul.lo.s32 	%r34, %r110, %r1;
	shl.b32 	%r35, %r77, 4;
	mov.b32 	%r142, 0;
	mul.wide.u32 	%rd8, %r77, 4;
$L__BB0_31:
	setp.lt.u32 	%p29, %r76, 16;
	add.s32 	%r37, %r142, %r3;
	mul.wide.s32 	%rd67, %r37, 4;
	add.s64 	%rd68, %rd2, %rd67;
	ld.global.f32 	%f17, [%rd68];
	mov.f32 	%f339, 0f00000000;
	mov.b32 	%r146, 0;
	@%p29 bra 	$L__BB0_34;
	add.s32 	%r143, %r34, %r142;
	mov.f32 	%f339, 0f00000000;
	mov.u32 	%r144, %r33;
$L__BB0_33:
	.pragma "nounroll";
	mul.wide.s32 	%rd69, %r143, 4;
	add.s64 	%rd70, %rd1, %rd69;
	ld.global.f32 	%f121, [%rd70];
	sub.f32 	%f122, %f121, %f17;
	fma.rn.f32 	%f123, %f122, %f122, %f339;
	mul.wide.u32 	%rd71, %r77, 4;
	add.s64 	%rd72, %rd70, %rd71;
	ld.global.f32 	%f124, [%rd72];
	sub.f32 	%f125, %f124, %f17;
	fma.rn.f32 	%f126, %f125, %f125, %f123;
	add.s64 	%rd73, %rd72, %rd71;
	ld.global.f32 	%f127, [%rd73];
	sub.f32 	%f128, %f127, %f17;
	fma.rn.f32 	%f129, %f128, %f128, %f126;
	add.s64 	%rd74, %rd73, %rd71;
	ld.global.f32 	%f130, [%rd74];
	sub.f32 	%f131, %f130, %f17;
	fma.rn.f32 	%f132, %f131, %f131, %f129;
	add.s64 	%rd75, %rd74, %rd71;
	ld.global.f32 	%f133, [%rd75];
	sub.f32 	%f134, %f133, %f17;
	fma.rn.f32 	%f135, %f134, %f134, %f132;
	add.s64 	%rd76, %rd75, %rd71;
	ld.global.f32 	%f136, [%rd76];
	sub.f32 	%f137, %f136, %f17;
	fma.rn.f32 	%f138, %f137, %f137, %f135;
	add.s64 	%rd77, %rd76, %rd71;
	ld.global.f32 	%f139, [%rd77];
	sub.f32 	%f140, %f139, %f17;
	fma.rn.f32 	%f141, %f140, %f140, %f138;
	add.s64 	%rd78, %rd77, %rd71;
	ld.global.f32 	%f142, [%rd78];
	sub.f32 	%f143, %f142, %f17;
	fma.rn.f32 	%f144, %f143, %f143, %f141;
	add.s64 	%rd79, %rd78, %rd71;
	ld.global.f32 	%f145, [%rd79];
	sub.f32 	%f146, %f145, %f17;
	fma.rn.f32 	%f147, %f146, %f146, %f144;
	add.s64 	%rd80, %rd79, %rd71;
	ld.global.f32 	%f148, [%rd80];
	sub.f32 	%f149, %f148, %f17;
	fma.rn.f32 	%f150, %f149, %f149, %f147;
	add.s64 	%rd81, %rd80, %rd71;
	ld.global.f32 	%f151, [%rd81];
	sub.f32 	%f152, %f151, %f17;
	fma.rn.f32 	%f153, %f152, %f152, %f150;
	add.s64 	%rd82, %rd81, %rd71;
	ld.global.f32 	%f154, [%rd82];
	sub.f32 	%f155, %f154, %f17;
	fma.rn.f32 	%f156, %f155, %f155, %f153;
	add.s64 	%rd83, %rd82, %rd71;
	ld.global.f32 	%f157, [%rd83];
	sub.f32 	%f158, %f157, %f17;
	fma.rn.f32 	%f159, %f158, %f158, %f156;
	add.s64 	%rd84, %rd83, %rd71;
	ld.global.f32 	%f160, [%rd84];
	sub.f32 	%f161, %f160, %f17;
	fma.rn.f32 	%f162, %f161, %f161, %f159;
	add.s64 	%rd85, %rd84, %rd71;
	ld.global.f32 	%f163, [%rd85];
	sub.f32 	%f164, %f163, %f17;
	fma.rn.f32 	%f165, %f164, %f164, %f162;
	add.s64 	%rd86, %rd85, %rd71;
	ld.global.f32 	%f166, [%rd86];
	sub.f32 	%f167, %f166, %f17;
	fma.rn.f32 	%f339, %f167, %f167, %f165;
	add.s32 	%r144, %r144, 16;
	add.s32 	%r143, %r143, %r35;
	setp.ne.s32 	%p30, %r144, 0;
	mov.u32 	%r146, %r31;
	@%p30 bra 	$L__BB0_33;
$L__BB0_34:
	setp.eq.s32 	%p31, %r29, 0;
	@%p31 bra 	$L__BB0_44;
	add.s32 	%r112, %r29, -1;
	setp.lt.u32 	%p32, %r112, 7;
	@%p32 bra 	$L__BB0_37;
	add.s32 	%r113, %r146, %r2;
	mad.lo.s32 	%r114, %r113, %r77, %r142;
	mul.wide.s32 	%rd87, %r114, 4;
	add.s64 	%rd88, %rd1, %rd87;
	ld.global.f32 	%f169, [%rd88];
	sub.f32 	%f170, %f169, %f17;
	fma.rn.f32 	%f171, %f170, %f170, %f339;
	mul.wide.u32 	%rd89, %r77, 4;
	add.s64 	%rd90, %rd88, %rd89;
	ld.global.f32 	%f172, [%rd90];
	sub.f32 	%f173, %f172, %f17;
	fma.rn.f32 	%f174, %f173, %f173, %f171;
	add.s64 	%rd91, %rd90, %rd89;
	ld.global.f32 	%f175, [%rd91];
	sub.f32 	%f176, %f175, %f17;
	fma.rn.f32 	%f177, %f176, %f176, %f174;
	add.s64 	%rd92, %rd91, %rd89;
	ld.global.f32 	%f178, [%rd92];
	sub.f32 	%f179, %f178, %f17;
	fma.rn.f32 	%f180, %f179, %f179, %f177;
	add.s64 	%rd93, %rd92, %rd89;
	ld.global.f32 	%f181, [%rd93];
	sub.f32 	%f182, %f181, %f17;
	fma.rn.f32 	%f183, %f182, %f182, %f180;
	add.s64 	%rd94, %rd93, %rd89;
	ld.global.f32 	%f184, [%rd94];
	sub.f32 	%f185, %f184, %f17;
	fma.rn.f32 	%f186, %f185, %f185, %f183;
	add.s64 	%rd95, %rd94, %rd89;
	ld.global.f32 	%f187, [%rd95];
	sub.f32 	%f188, %f187, %f17;
	fma.rn.f32 	%f189, %f188, %f188, %f186;
	add.s64 	%rd96, %rd95, %rd89;
	ld.global.f32 	%f190, [%rd96];
	sub.f32 	%f191, %f190, %f17;
	fma.rn.f32 	%f339, %f191, %f191, %f189;
	add.s32 	%r146, %r146, 8;
$L__BB0_37:
	setp.eq.s32 	%p33, %r30, 0;
	@%p33 bra 	$L__BB0_44;
	add.s32 	%r115, %r30, -1;
	setp.lt.u32 	%p34, %r115, 3;
	@%p34 bra 	$L__BB0_40;
	add.s32 	%r116, %r146, %r2;
	mad.lo.s32 	%r117, %r116, %r77, %r142;
	mul.wide.s32 	%rd97, %r117, 4;
	add.s64 	%rd98, %rd1, %rd97;
	ld.global.f32 	%f193, [%rd98];
	sub.f32 	%f194, %f193, %f17;
	fma.rn.f32 	%f195, %f194, %f194, %f339;
	add.s64 	%rd100, %rd98, %rd8;
	ld.global.f32 	%f196, [%rd100];
	sub.f32 	%f197, %f196, %f17;
	fma.rn.f32 	%f198, %f197, %f197, %f195;
	add.s64 	%rd101, %rd100, %rd8;
	ld.global.f32 	%f199, [%rd101];
	sub.f32 	%f200, %f199, %f17;
	fma.rn.f32 	%f201, %f200, %f200, %f198;
	add.s64 	%rd102, %rd101, %rd8;
	ld.global.f32 	%f202, [%rd102];
	sub.f32 	%f203, %f202, %f17;
	fma.rn.f32 	%f339, %f203, %f203, %f201;
	add.s32 	%r146, %r146, 4;
$L__BB0_40:
	setp.eq.s32 	%p35, %r32, 0;
	@%p35 bra 	$L__BB0_44;
	setp.eq.s32 	%p36, %r32, 1;
	add.s32 	%r118, %r146, %r2;
	mad.lo.s32 	%r119, %r118, %r77, %r142;
	mul.wide.s32 	%rd103, %r119, 4;
	add.s64 	%rd7, %rd1, %rd103;
	ld.global.f32 	%f204, [%rd7];
	sub.f32 	%f205, %f204, %f17;
	fma.rn.f32 	%f339, %f205, %f205, %f339;
	@%p36 bra 	$L__BB0_44;
	setp.eq.s32 	%p37, %r32, 2;
	add.s64 	%rd9, %rd7, %rd8;
	ld.global.f32 	%f206, [%rd9];
	sub.f32 	%f207, %f206, %f17;
	fma.rn.f32 	%f339, %f207, %f207, %f339;
	@%p37 bra 	$L__BB0_44;
	add.s64 	%rd104, %rd9, %rd8;
	ld.global.f32 	%f208, [%rd104];
	sub.f32 	%f209, %f208, %f17;
	fma.rn.f32 	%f339, %f209, %f209, %f339;
$L__BB0_44:
	div.rn.f32 	%f210, %f339, %f1;
	max.f32 	%f211, %f210, 0f3D4CCCCD;
	mul.wide.s32 	%rd105, %r37, 4;
	add.s64 	%rd106, %rd3, %rd105;
	st.global.f32 	[%rd106], %f211;
	add.s32 	%r142, %r142, 1;
	setp.eq.s32 	%p38, %r142, %r77;
	@%p38 bra 	$L__BB0_53;
	bra.uni 	$L__BB0_31;
$L__BB0_45:
	add.s32 	%r103, %r77, -1;
	and.b32  	%r49, %r77, 3;
	setp.lt.u32 	%p23, %r103, 3;
	mov.b32 	%r148, 0;
	@%p23 bra 	$L__BB0_48;
	and.b32  	%r148, %r77, 2147483644;
	mov.f32 	%f110, 0f00000000;
	div.rn.f32 	%f111, %f110, %f1;
	max.f32 	%f32, %f111, 0f3D4CCCCD;
	mov.b32 	%r150, 0;
$L__BB0_47:
	.pragma "nounroll";
	add.s32 	%r105, %r150, %r3;
	mul.wide.s32 	%rd61, %r105, 4;
	add.s64 	%rd62, %rd3, %rd61;
	st.global.f32 	[%rd62], %f32;
	st.global.f32 	[%rd62+4], %f32;
	st.global.f32 	[%rd62+8], %f32;
	st.global.f32 	[%rd62+12], %f32;
	add.s32 	%r150, %r150, 4;
	setp.eq.s32 	%p24, %r150, %r148;
	@%p24 bra 	$L__BB0_48;
	bra.uni 	$L__BB0_47;
$L__BB0_48:
	setp.eq.s32 	%p25, %r49, 0;
	@%p25 bra 	$L__BB0_53;
	setp.eq.s32 	%p26, %r49, 1;
	@%p26 bra 	$L__BB0_51;
	add.s32 	%r106, %r148, %r3;
	mov.f32 	%f112, 0f00000000;
	div.rn.f32 	%f113, %f112, %f1;
	max.f32 	%f114, %f113, 0f3D4CCCCD;
	mul.wide.s32 	%rd63, %r106, 4;
	add.s64 	%rd64, %rd3, %rd63;
	st.global.f32 	[%rd64], %f114;
	st.global.f32 	[%rd64+4], %f114;
	add.s32 	%r148, %r148, 2;
$L__BB0_51:
	and.b32  	%r107, %r77, 1;
	setp.eq.b32 	%p27, %r107, 1;
	not.pred 	%p28, %p27;
	@%p28 bra 	$L__BB0_53;
	add.s32 	%r108, %r148, %r3;
	mov.f32 	%f115, 0f00000000;
	div.rn.f32 	%f116, %f115, %f1;
	max.f32 	%f117, %f116, 0f3D4CCCCD;
	mul.wide.s32 	%rd65, %r108, 4;
	add.s64 	%rd66, %rd3, %rd65;
	st.global.f32 	[%rd66], %f117;
$L__BB0_53:
	add.s32 	%r121, %r77, -1;
	and.b32  	%r54, %r77, 15;
	setp.lt.u32 	%p39, %r121, 15;
	mov.f32 	%f348, 0f00000000;
	mov.b32 	%r153, 0;
	@%p39 bra 	$L__BB0_56;
	and.b32  	%r153, %r77, 2147483632;
	neg.s32 	%r152, %r153;
	add.s64 	%rd10, %rd3, 32;
	mov.f32 	%f348, 0f00000000;
	mov.u32 	%r151, %r3;
$L__BB0_55:
	.pragma "nounroll";
	mul.wide.s32 	%rd107, %r151, 4;
	add.s64 	%rd108, %rd10, %rd107;
	ld.global.f32 	%f215, [%rd108+-32];
	add.f32 	%f216, %f348, %f215;
	ld.global.f32 	%f217, [%rd108+-28];
	add.f32 	%f218, %f216, %f217;
	ld.global.f32 	%f219, [%rd108+-24];
	add.f32 	%f220, %f218, %f219;
	ld.global.f32 	%f221, [%rd108+-20];
	add.f32 	%f222, %f220, %f221;
	ld.global.f32 	%f223, [%rd108+-16];
	add.f32 	%f224, %f222, %f223;
	ld.global.f32 	%f225, [%rd108+-12];
	add.f32 	%f226, %f224, %f225;
	ld.global.f32 	%f227, [%rd108+-8];
	add.f32 	%f228, %f226, %f227;
	ld.global.f32 	%f229, [%rd108+-4];
	add.f32 	%f230, %f228, %f229;
	ld.global.f32 	%f231, [%rd108];
	add.f32 	%f232, %f230, %f231;
	ld.global.f32 	%f233, [%rd108+4];
	add.f32 	%f234, %f232, %f233;
	ld.global.f32 	%f235, [%rd108+8];
	add.f32 	%f236, %f234, %f235;
	ld.global.f32 	%f237, [%rd108+12];
	add.f32 	%f238, %f236, %f237;
	ld.global.f32 	%f239, [%rd108+16];
	add.f32 	%f240, %f238, %f239;
	ld.global.f32 	%f241, [%rd108+20];
	add.f32 	%f242, %f240, %f241;
	ld.global.f32 	%f243, [%rd108+24];
	add.f32 	%f244, %f242, %f243;
	ld.global.f32 	%f245, [%rd108+28];
	add.f32 	%f348, %f244, %f245;
	add.s32 	%r152, %r152, 16;
	add.s32 	%r151, %r151, 16;
	setp.ne.s32 	%p40, %r152, 0;
	@%p40 bra 	$L__BB0_55;
$L__BB0_56:
	setp.eq.s32 	%p41, %r54, 0;
	@%p41 bra 	$L__BB0_65;
	and.b32  	%r64, %r77, 7;
	setp.lt.u32 	%p42, %r54, 8;
	@%p42 bra 	$L__BB0_59;
	add.s32 	%r122, %r153, %r3;
	mul.wide.s32 	%rd109, %r122, 4;
	add.s64 	%rd110, %rd3, %rd109;
	ld.global.f32 	%f247, [%rd110];
	add.f32 	%f248, %f348, %f247;
	ld.global.f32 	%f249, [%rd110+4];
	add.f32 	%f250, %f248, %f249;
	ld.global.f32 	%f251, [%rd110+8];
	add.f32 	%f252, %f250, %f251;
	ld.global.f32 	%f253, [%rd110+12];
	add.f32 	%f254, %f252, %f253;
	ld.global.f32 	%f255, [%rd110+16];
	add.f32 	%f256, %f254, %f255;
	ld.global.f32 	%f257, [%rd110+20];
	add.f32 	%f258, %f256, %f257;
	ld.global.f32 	%f259, [%rd110+24];
	add.f32 	%f260, %f258, %f259;
	ld.global.f32 	%f261, [%rd110+28];
	add.f32 	%f348, %f260, %f261;
	add.s32 	%r153, %r153, 8;
$L__BB0_59:
	setp.eq.s32 	%p43, %r64, 0;
	@%p43 bra 	$L__BB0_65;
	and.b32  	%r67, %r77, 3;
	setp.lt.u32 	%p44, %r64, 4;
	@%p44 bra 	$L__BB0_62;
	add.s32 	%r123, %r153, %r3;
	mul.wide.s32 	%rd111, %r123, 4;
	add.s64 	%rd112, %rd3, %rd111;
	ld.global.f32 	%f263, [%rd112];
	add.f32 	%f264, %f348, %f263;
	ld.global.f32 	%f265, [%rd112+4];
	add.f32 	%f266, %f264, %f265;
	ld.global.f32 	%f267, [%rd112+8];
	add.f32 	%f268, %f266, %f267;
	ld.global.f32 	%f269, [%rd112+12];
	add.f32 	%f348, %f268, %f269;
	add.s32 	%r153, %r153, 4;
$L__BB0_62:
	setp.eq.s32 	%p45, %r67, 0;
	@%p45 bra 	$L__BB0_65;
	add.s32 	%r157, %r153, %r3;
	neg.s32 	%r156, %r67;
$L__BB0_64:
	.pragma "nounroll";
	mul.wide.s32 	%rd113, %r157, 4;
	add.s64 	%rd114, %rd3, %rd113;
	ld.global.f32 	%f270, [%rd114];
	add.f32 	%f348, %f348, %f270;
	add.s32 	%r157, %r157, 1;
	add.s32 	%r156, %r156, 1;
	setp.ne.s32 	%p46, %r156, 0;
	@%p46 bra 	$L__BB0_64;
$L__BB0_65:
	cvt.rn.f32.s32 	%f271, %r77;
	div.rn.f32 	%f272, %f348, %f271;
	setp.le.f32 	%p47, %f272, 0f00000000;
	cvt.rn.f32.s32 	%f273, %r76;
	mul.f32 	%f274, %f273, 0fBF000000;
	mul.f32 	%f275, %f274, %f271;
	mul.f32 	%f276, %f272, 0f40C90FDB;
	selp.f32 	%f277, 0f36D2D427, %f276, %p47;
	setp.lt.f32 	%p48, %f277, 0f00800000;
	mul.f32 	%f278, %f277, 0f4B000000;
	selp.f32 	%f279, %f278, %f277, %p48;
	selp.f32 	%f280, 0fC1B80000, 0f00000000, %p48;
	mov.b32 	%r124, %f279;
	add.s32 	%r125, %r124, -1059760811;
	and.b32  	%r126, %r125, -8388608;
	sub.s32 	%r127, %r124, %r126;
	mov.b32 	%f281, %r127;
	cvt.rn.f32.s32 	%f282, %r126;
	fma.rn.f32 	%f283, %f282, 0f34000000, %f280;
	add.f32 	%f284, %f281, 0fBF800000;
	fma.rn.f32 	%f285, %f284, 0fBE055027, 0f3E1039F6;
	fma.rn.f32 	%f286, %f285, %f284, 0fBDF8CDCC;
	fma.rn.f32 	%f287, %f286, %f284, 0f3E0F2955;
	fma.rn.f32 	%f288, %f287, %f284, 0fBE2AD8B9;
	fma.rn.f32 	%f289, %f288, %f284, 0f3E4CED0B;
	fma.rn.f32 	%f290, %f289, %f284, 0fBE7FFF22;
	fma.rn.f32 	%f291, %f290, %f284, 0f3EAAAA78;
	fma.rn.f32 	%f292, %f291, %f284, 0fBF000000;
	mul.f32 	%f293, %f284, %f292;
	fma.rn.f32 	%f294, %f293, %f284, %f284;
	fma.rn.f32 	%f295, %f283, 0f3F317218, %f294;
	setp.gt.u32 	%p49, %r124, 2139095039;
	fma.rn.f32 	%f296, %f279, 0f7F800000, 0f7F800000;
	selp.f32 	%f297, %f296, %f295, %p49;
	setp.eq.f32 	%p50, %f279, 0f00000000;
	selp.f32 	%f298, 0fFF800000, %f297, %p50;
	fma.rn.f32 	%f299, %f275, %f298, %f275;
	add.s32 	%r128, %r77, 1;
	cvt.rn.f32.s32 	%f300, %r128;
	mul.f32 	%f301, %f300, 0fBF000000;
	setp.lt.s32 	%p51, %r76, 1;
	mul.f32 	%f302, %f273, 0f4B000000;
	selp.f32 	%f303, %f302, %f273, %p51;
	selp.f32 	%f304, 0fC1B80000, 0f00000000, %p51;
	mov.b32 	%r129, %f303;
	add.s32 	%r130, %r129, -1059760811;
	and.b32  	%r131, %r130, -8388608;
	sub.s32 	%r132, %r129, %r131;
	mov.b32 	%f305, %r132;
	cvt.rn.f32.s32 	%f306, %r131;
	fma.rn.f32 	%f307, %f306, 0f34000000, %f304;
	add.f32 	%f308, %f305, 0fBF800000;
	fma.rn.f32 	%f309, %f308, 0fBE055027, 0f3E1039F6;
	fma.rn.f32 	%f310, %f309, %f308, 0fBDF8CDCC;
	fma.rn.f32 	%f311, %f310, %f308, 0f3E0F2955;
	fma.rn.f32 	%f312, %f311, %f308, 0fBE2AD8B9;
	fma.rn.f32 	%f313, %f312, %f308, 0f3E4CED0B;
	fma.rn.f32 	%f314, %f313, %f308, 0fBE7FFF22;
	fma.rn.f32 	%f315, %f314, %f308, 0f3EAAAA78;
	fma.rn.f32 	%f316, %f315, %f308, 0fBF000000;
	mul.f32 	%f317, %f308, %f316;
	fma.rn.f32 	%f318, %f317, %f308, %f308;
	fma.rn.f32 	%f319, %f307, 0f3F317218, %f318;
	setp.gt.u32 	%p52, %r129, 2139095039;
	fma.rn.f32 	%f320, %f303, 0f7F800000, 0f7F800000;
	selp.f32 	%f321, %f320, %f319, %p52;
	setp.eq.f32 	%p53, %f303, 0f00000000;
	selp.f32 	%f322, 0fFF800000, %f321, %p53;
	fma.rn.f32 	%f323, %f301, %f322, %f299;
	cvta.to.global.u64 	%rd115, %rd11;
	mul.wide.s32 	%rd116, %r1, 4;
	add.s64 	%rd117, %rd115, %rd116;
	st.global.f32 	[%rd117], %f323;
$L__BB0_66:
	ret;

}


// ===== COMPILED SASS (sm_100) =====

	.target	sm_100

	.elftype	@"ET_EXEC"


//--------------------- .note.nv.tkinfo           --------------------------
	.section	.note.nv.tkinfo,"",@"SHT_NOTE"
	.sectionflags	@"SHF_NOTE_NV_TKINFO"
	.tkinfo
        /*0018*/ 	.word	0x00000002
        /*0030*/ 	.string	""
        /*0030*/ 	.string	"ptxas"
        /*0030*/ 	.string	"Cuda compilation tools, release 13.0, V13.0.88"
        /*0030*/ 	.string	"Build cuda_13.0.r13.0/compiler.36424714_0"
        /*0030*/ 	.string	"-arch sm_100 -m 64 "



//--------------------- .note.nv.cuinfo           --------------------------
	.section	.note.nv.cuinfo,"",@"SHT_NOTE"
	.sectionflags	@"SHF_NOTE_NV_CUINFO"
        /*0018*/ 	.short	0x0002
        /*001a*/ 	.short	0x0064
        /*001c*/ 	.short	0x0082
	.zero		2


//--------------------- .nv.info                  --------------------------
	.section	.nv.info,"",@"SHT_CUDA_INFO"
	.align	4


	//----- nvinfo : EIATTR_REGCOUNT
	.align		4
        /*0000*/ 	.byte	0x04, 0x2f
        /*0002*/ 	.short	(.L_1 - .L_0)
	.align		4
.L_0:
        /*0004*/ 	.word	index@(k1_stats_kernel)
        /*0008*/ 	.word	0x00000020


	//----- nvinfo : EIATTR_FRAME_SIZE
	.align		4
.L_1:
        /*000c*/ 	.byte	0x04, 0x11
        /*000e*/ 	.short	(.L_3 - .L_2)
	.align		4
.L_2:
        /*0010*/ 	.word	index@($__internal_0_$__cuda_sm3x_div_rn_noftz_f32_slowpath)
        /*0014*/ 	.word	0x00000000


	//----- nvinfo : EIATTR_FRAME_SIZE
	.align		4
.L_3:
        /*0018*/ 	.byte	0x04, 0x11
        /*001a*/ 	.short	(.L_5 - .L_4)
	.align		4
.L_4:
        /*001c*/ 	.word	index@(k1_stats_kernel)
        /*0020*/ 	.word	0x00000000


	//----- nvinfo : EIATTR_MIN_STACK_SIZE
	.align		4
.L_5:
        /*0024*/ 	.byte	0x04, 0x12
        /*0026*/ 	.short	(.L_7 - .L_6)
	.align		4
.L_6:
        /*0028*/ 	.word	index@(k1_stats_kernel)
        /*002c*/ 	.word	0x00000000
.L_7:


//--------------------- .nv.compat                --------------------------
	.section	.nv.compat,"",@"SHT_CUDA_COMPAT_INFO"
	.align	4
        /*0000*/ 	.byte	0x02, 0x09, 0x00, 0x00, 0x02, 0x02, 0x01, 0x00, 0x02, 0x05, 0x05, 0x00, 0x03, 0x07, 0x01, 0x01
        /*0010*/ 	.byte	0x02, 0x03, 0x00, 0x00, 0x02, 0x06, 0x01, 0x00, 0x04, 0x0b, 0x08, 0x00, 0x01, 0x00, 0x00, 0x00
        /*0020*/ 	.byte	0x00, 0x00, 0x00, 0x00


//--------------------- .nv.info.k1_stats_kernel  --------------------------
	.section	.nv.info.k1_stats_kernel,"",@"SHT_CUDA_INFO"
	.sectionflags	@""
	.align	4


	//----- nvinfo : EIATTR_CUDA_API_VERSION
	.align		4
        /*0000*/ 	.byte	0x04, 0x37
        /*0002*/ 	.short	(.L_9 - .L_8)
.L_8:
        /*0004*/ 	.word	0x00000082


	//----- nvinfo : EIATTR_KPARAM_INFO
	.align		4
.L_9:
        /*0008*/ 	.byte	0x04, 0x17
        /*000a*/ 	.short	(.L_11 - .L_10)
.L_10:
        /*000c*/ 	.word	0x00000000
        /*0010*/ 	.short	0x0006
        /*0012*/ 	.short	0x0028
        /*0014*/ 	.byte	0x00, 0xf0, 0x11, 0x00


	//----- nvinfo : EIATTR_KPARAM_INFO
	.align		4
.L_11:
        /*0018*/ 	.byte	0x04, 0x17
        /*001a*/ 	.short	(.L_13 - .L_12)
.L_12:
        /*001c*/ 	.word	0x00000000
        /*0020*/ 	.short	0x0005
        /*0022*/ 	.short	0x0024
        /*0024*/ 	.byte	0x00, 0xf0, 0x11, 0x00


	//----- nvinfo : EIATTR_KPARAM_INFO
	.align		4
.L_13:
        /*0028*/ 	.byte	0x04, 0x17
        /*002a*/ 	.short	(.L_15 - .L_14)
.L_14:
        /*002c*/ 	.word	0x00000000
        /*0030*/ 	.short	0x0004
        /*0032*/ 	.short	0x0020
        /*0034*/ 	.byte	0x00, 0xf0, 0x11, 0x00


	//----- nvinfo : EIATTR_KPARAM_INFO
	.align		4
.L_15:
        /*0038*/ 	.byte	0x04, 0x17
        /*003a*/ 	.short	(.L_17 - .L_16)
.L_16:
        /*003c*/ 	.word	0x00000000
        /*0040*/ 	.short	0x0003
        /*0042*/ 	.short	0x0018
        /*0044*/ 	.byte	0x00, 0xf5, 0x21, 0x00


	//----- nvinfo : EIATTR_KPARAM_INFO
	.align		4
.L_17:
        /*0048*/ 	.byte	0x04, 0x17
        /*004a*/ 	.short	(.L_19 - .L_18)
.L_18:
        /*004c*/ 	.word	0x00000000
        /*0050*/ 	.short	0x0002
        /*0052*/ 	.short	0x0010
        /*0054*/ 	.byte	0x00, 0xf5, 0x21, 0x00


	//----- nvinfo : EIATTR_KPARAM_INFO
	.align		4
.L_19:
        /*0058*/ 	.byte	0x04, 0x17
        /*005a*/ 	.short	(.L_21 - .L_20)
.L_20:
        /*005c*/ 	.word	0x00000000
        /*0060*/ 	.short	0x0001
        /*0062*/ 	.short	0x0008
        /*0064*/ 	.byte	0x00, 0xf5, 0x21, 0x00


	//----- nvinfo : EIATTR_KPARAM_INFO
	.align		4
.L_21:
        /*0068*/ 	.byte	0x04, 0x17
        /*006a*/ 	.short	(.L_23 - .L_22)
.L_22:
        /*006c*/ 	.word	0x00000000
        /*0070*/ 	.short	0x0000
        /*0072*/ 	.short	0x0000
        /*0074*/ 	.byte	0x00, 0xf5, 0x21, 0x00


	//----- nvinfo : EIATTR_SPARSE_MMA_MASK
	.align		4
.L_23:
        /*0078*/ 	.byte	0x03, 0x50
        /*007a*/ 	.short	0x0000


	//----- nvinfo : EIATTR_MAXREG_COUNT
	.align		4
        /*007c*/ 	.byte	0x03, 0x1b
        /*007e*/ 	.short	0x00ff


	//----- nvinfo : EIATTR_MERCURY_ISA_VERSION
	.align		4
        /*0080*/ 	.byte	0x03, 0x5f
        /*0082*/ 	.short	0x0101


	//----- nvinfo : EIATTR_VRC_CTA_INIT_COUNT
	.align		4
        /*0084*/ 	.byte	0x02, 0x4a
	.zero		1
	.zero		1


	//----- nvinfo : EIATTR_EXIT_INSTR_OFFSETS
	.align		4
        /*0088*/ 	.byte	0x04, 0x1c
        /*008a*/ 	.short	(.L_25 - .L_24)


	//   ....[0]....
.L_24:
        /*008c*/ 	.word	0x00000070


	//   ....[1]....
        /*0090*/ 	.word	0x00002c70


	//----- nvinfo : EIATTR_CRS_STACK_SIZE
	.align		4
.L_25:
        /*0094*/ 	.byte	0x04, 0x1e
        /*0096*/ 	.short	(.L_27 - .L_26)
.L_26:
        /*0098*/ 	.word	0x00000000


	//----- nvinfo : EIATTR_CBANK_PARAM_SIZE
	.align		4
.L_27:
        /*009c*/ 	.byte	0x03, 0x19
        /*009e*/ 	.short	0x002c


	//----- nvinfo : EIATTR_PARAM_CBANK
	.align		4
        /*00a0*/ 	.byte	0x04, 0x0a
        /*00a2*/ 	.short	(.L_29 - .L_28)
	.align		4
.L_28:
        /*00a4*/ 	.word	index@(.nv.constant0.k1_stats_kernel)
        /*00a8*/ 	.short	0x0380
        /*00aa*/ 	.short	0x002c


	//----- nvinfo : EIATTR_SW_WAR
	.align		4
.L_29:
        /*00ac*/ 	.byte	0x04, 0x36
        /*00ae*/ 	.short	(.L_31 - .L_30)
.L_30:
        /*00b0*/ 	.word	0x00000008
.L_31:


//--------------------- .nv.callgraph             --------------------------
	.section	.nv.callgraph,"",@"SHT_CUDA_CALLGRAPH"
	.align	4
	.sectionentsize	8
	.align		4
        /*0000*/ 	.word	0x00000000
	.align		4
        /*0004*/ 	.word	0xffffffff
	.align		4
        /*0008*/ 	.word	0x00000000
	.align		4
        /*000c*/ 	.word	0xfffffffe
	.align		4
        /*0010*/ 	.word	0x00000000
	.align		4
        /*0014*/ 	.word	0xfffffffd
	.align		4
        /*0018*/ 	.word	0x00000000
	.align		4
        /*001c*/ 	.word	0xfffffffc


//--------------------- .text.k1_stats_kernel     --------------------------
	.section	.text.k1_stats_kernel,"ax",@progbits
	.align	128
        .global         k1_stats_kernel
        .type           k1_stats_kernel,@function
        .size           k1_stats_kernel,(.L_x_50 - k1_stats_kernel)
        .other          k1_stats_kernel,@"STO_CUDA_ENTRY STV_DEFAULT"
k1_stats_kernel:
.text.k1_stats_kernel:
[----:B------:R-:W-:Y:S01]  /*0000*/  LDC R1, c[0x0][0x37c] ;  /* 0x0000df00ff017b82 */ /* 0x000fe20000000800 */
[----:B------:R-:W0:Y:S07]  /*0010*/  S2R R3, SR_TID.X ;  /* 0x0000000000037919 */ /* 0x000e2e0000002100 */
[----:B------:R-:W0:Y:S01]  /*0020*/  S2UR UR4, SR_CTAID.X ;  /* 0x00000000000479c3 */ /* 0x000e220000002500 */
[----:B------:R-:W1:Y:S07]  /*0030*/  LDCU UR5, c[0x0][0x3a0] ;  /* 0x00007400ff0577ac */ /* 0x000e6e0008000800 */
[----:B------:R-:W0:Y:S02]  /*0040*/  LDC R2, c[0x0][0x360] ;  /* 0x0000d800ff027b82 */ /* 0x000e240000000800 */
[----:B0-----:R-:W-:-:S05]  /*0050*/  IMAD R2, R2, UR4, R3 ;  /* 0x0000000402027c24 */ /* 0x001fca000f8e0203 */
[----:B-1----:R-:W-:-:S13]  /*0060*/  ISETP.GE.AND P0, PT, R2, UR5, PT ;  /* 0x0000000502007c0c */ /* 0x002fda000bf06270 */
[----:B------:R-:W-:Y:S05]  /*0070*/  @P0 EXIT ;  /* 0x000000000000094d */ /* 0x000fea0003800000 */
[----:B------:R-:W0:Y:S01]  /*0080*/  LDCU UR12, c[0x0][0x3a8] ;  /* 0x00007500ff0c77ac */ /* 0x000e220008000800 */
[----:B------:R-:W-:Y:S01]  /*0090*/  HFMA2 R19, -RZ, RZ, 0, 0 ;  /* 0x00000000ff137431 */ /* 0x000fe200000001ff */
[----:B------:R-:W1:Y:S01]  /*00a0*/  LDCU.64 UR10, c[0x0][0x358] ;  /* 0x00006b00ff0a77ac */ /* 0x000e620008000a00 */
[----:B0-----:R-:W-:-:S09]  /*00b0*/  UISETP.GE.AND UP0, UPT, UR12, 0x1, UPT ;  /* 0x000000010c00788c */ /* 0x001fd2000bf06270 */
[----:B-1----:R-:W-:Y:S05]  /*00c0*/  BRA.U !UP0, `(.L_x_0) ;  /* 0x0000002508a47547 */ /* 0x002fea000b800000 */
[----:B------:R-:W0:Y:S01]  /*00d0*/  LDC R7, c[0x0][0x3a4] ;  /* 0x0000e900ff077b82 */ /* 0x000e220000000800 */
[----:B------:R-:W-:Y:S01]  /*00e0*/  IMAD R3, R2, UR12, RZ ;  /* 0x0000000c02037c24 */ /* 0x000fe2000f8e02ff */
[----:B0-----:R-:W-:Y:S02]  /*00f0*/  ISETP.GE.AND P0, PT, R7, 0x1, PT ;  /* 0x000000010700780c */ /* 0x001fe40003f06270 */
[----:B------:R-:W-:-:S11]  /*0100*/  I2FP.F32.S32 R0, R7 ;  /* 0x0000000700007245 */ /* 0x000fd60000201400 */
[----:B------:R-:W-:Y:S05]  /*0110*/  @!P0 BRA `(.L_x_1) ;  /* 0x0000000800948947 */ /* 0x000fea0003800000 */
[C---:B------:R-:W-:Y:S01]  /*0120*/  LOP3.LUT R4, R7.reuse, 0xf, RZ, 0xc0, !PT ;  /* 0x0000000f07047812 */ /* 0x040fe200078ec0ff */
[----:B------:R-:W-:Y:S01]  /*0130*/  UMOV UR4, URZ ;  /* 0x000000ff00047c82 */ /* 0x000fe20008000000 */
[C---:B------:R-:W-:Y:S02]  /*0140*/  LOP3.LUT R5, R7.reuse, 0x7, RZ, 0xc0, !PT ;  /* 0x0000000707057812 */ /* 0x040fe400078ec0ff */
[C---:B------:R-:W-:Y:S02]  /*0150*/  LOP3.LUT R6, R7.reuse, 0x7ffffff0, RZ, 0xc0, !PT ;  /* 0x7ffffff007067812 */ /* 0x040fe400078ec0ff */
[----:B------:R-:W-:Y:S02]  /*0160*/  LOP3.LUT R7, R7, 0x3, RZ, 0xc0, !PT ;  /* 0x0000000307077812 */ /* 0x000fe400078ec0ff */
[----:B------:R-:W-:Y:S02]  /*0170*/  IADD3 R8, PT, PT, R4, -0x1, RZ ;  /* 0xffffffff04087810 */ /* 0x000fe40007ffe0ff */
[----:B------:R-:W-:-:S07]  /*0180*/  IADD3 R9, PT, PT, R5, -0x1, RZ ;  /* 0xffffffff05097810 */ /* 0x000fce0007ffe0ff */
.L_x_10:
[----:B0-----:R-:W0:Y:S01]  /*0190*/  LDCU UR5, c[0x0][0x3a4] ;  /* 0x00007480ff0577ac */ /* 0x001e220008000800 */
[----:B------:R-:W-:Y:S01]  /*01a0*/  HFMA2 R21, -RZ, RZ, 0, 0 ;  /* 0x00000000ff157431 */ /* 0x000fe200000001ff */
[----:B------:R-:W-:Y:S01]  /*01b0*/  MOV R27, RZ ;  /* 0x000000ff001b7202 */ /* 0x000fe20000000f00 */
[----:B0-----:R-:W-:-:S09]  /*01c0*/  UISETP.GE.U32.AND UP0, UPT, UR5, 0x10, UPT ;  /* 0x000000100500788c */ /* 0x001fd2000bf06070 */
[----:B------:R-:W-:Y:S05]  /*01d0*/  BRA.U !UP0, `(.L_x_2) ;  /* 0x0000000108e87547 */ /* 0x000fea000b800000 */
[----:B------:R-:W-:Y:S02]  /*01e0*/  MOV R21, RZ ;  /* 0x000000ff00157202 */ /* 0x000fe40000000f00 */
[----:B------:R-:W-:-:S07]  /*01f0*/  MOV R13, RZ ;  /* 0x000000ff000d7202 */ /* 0x000fce0000000f00 */
.L_x_3:
[----:B------:R-:W0:Y:S01]  /*0200*/  LDC R27, c[0x0][0x3a8] ;  /* 0x0000ea00ff1b7b82 */ /* 0x000e220000000800 */
[----:B------:R-:W-:-:S07]  /*0210*/  IMAD R12, R2, UR5, R13 ;  /* 0x00000005020c7c24 */ /* 0x000fce000f8e020d */
[----:B------:R-:W1:Y:S01]  /*0220*/  LDC.64 R10, c[0x0][0x380] ;  /* 0x0000e000ff0a7b82 */ /* 0x000e620000000a00 */
[----:B0-----:R-:W-:-:S04]  /*0230*/  IMAD R19, R12, R27, UR4 ;  /* 0x000000040c137e24 */ /* 0x001fc8000f8e021b */
[----:B-1----:R-:W-:-:S05]  /*0240*/  IMAD.WIDE R18, R19, 0x4, R10 ;  /* 0x0000000413127825 */ /* 0x002fca00078e020a */
[----:B------:R-:W2:Y:S01]  /*0250*/  LDG.E R28, desc[UR10][R18.64] ;  /* 0x0000000a121c7981 */ /* 0x000ea2000c1e1900 */
[----:B------:R-:W-:-:S05]  /*0260*/  IMAD.WIDE.U32 R16, R27, 0x4, R18 ;  /* 0x000000041b107825 */ /* 0x000fca00078e0012 */
[----:B------:R0:W3:Y:S01]  /*0270*/  LDG.E R10, desc[UR10][R16.64] ;  /* 0x0000000a100a7981 */ /* 0x0000e2000c1e1900 */
[----:B------:R-:W-:-:S05]  /*0280*/  IMAD.WIDE.U32 R14, R27, 0x4, R16 ;  /* 0x000000041b0e7825 */ /* 0x000fca00078e0010 */
[----:B------:R1:W4:Y:S01]  /*0290*/  LDG.E R12, desc[UR10][R14.64] ;  /* 0x0000000a0e0c7981 */ /* 0x000322000c1e1900 */
[----:B0-----:R-:W-:-:S05]  /*02a0*/  IMAD.WIDE.U32 R16, R27, 0x4, R14 ;  /* 0x000000041b107825 */ /* 0x001fca00078e000e */
[----:B------:R-:W5:Y:S01]  /*02b0*/  LDG.E R11, desc[UR10][R16.64] ;  /* 0x0000000a100b7981 */ /* 0x000f62000c1e1900 */
[----:B------:R-:W-:-:S05]  /*02c0*/  IMAD.WIDE.U32 R18, R27, 0x4, R16 ;  /* 0x000000041b127825 */ /* 0x000fca00078e0010 */
[----:B------:R0:W5:Y:S01]  /*02d0*/  LDG.E R26, desc[UR10][R18.64] ;  /* 0x0000000a121a7981 */ /* 0x000162000c1e1900 */
[----:B------:R-:W-:-:S04]  /*02e0*/  IMAD.WIDE.U32 R24, R27, 0x4, R18 ;  /* 0x000000041b187825 */ /* 0x000fc800078e0012 */
[C---:B-1----:R-:W-:Y:S02]  /*02f0*/  IMAD.WIDE.U32 R14, R27.reuse, 0x4, R24 ;  /* 0x000000041b0e7825 */ /* 0x042fe400078e0018 */
[----:B------:R-:W5:Y:S02]  /*0300*/  LDG.E R25, desc[UR10][R24.64] ;  /* 0x0000000a18197981 */ /* 0x000f64000c1e1900 */
[----:B------:R-:W-:-:S04]  /*0310*/  IMAD.WIDE.U32 R22, R27, 0x4, R14 ;  /* 0x000000041b167825 */ /* 0x000fc800078e000e */
[C---:B0-----:R-:W-:Y:S01]  /*0320*/  IMAD.WIDE.U32 R18, R27.reuse, 0x4, R22 ;  /* 0x000000041b127825 */ /* 0x041fe200078e0016 */
[----:B------:R0:W5:Y:S04]  /*0330*/  LDG.E R24, desc[UR10][R14.64] ;  /* 0x0000000a0e187981 */ /* 0x000168000c1e1900 */
[----:B------:R-:W5:Y:S01]  /*0340*/  LDG.E R23, desc[UR10][R22.64] ;  /* 0x0000000a16177981 */ /* 0x000f62000c1e1900 */
[----:B------:R-:W-:-:S05]  /*0350*/  IMAD.WIDE.U32 R16, R27, 0x4, R18 ;  /* 0x000000041b107825 */ /* 0x000fca00078e0012 */
[----:B------:R1:W5:Y:S01]  /*0360*/  LDG.E R20, desc[UR10][R16.64] ;  /* 0x0000000a10147981 */ /* 0x000362000c1e1900 */
[----:B0-----:R-:W-:-:S03]  /*0370*/  IMAD.WIDE.U32 R14, R27, 0x4, R16 ;  /* 0x000000041b0e7825 */ /* 0x001fc600078e0010 */
[----:B------:R0:W5:Y:S01]  /*0380*/  LDG.E R22, desc[UR10][R18.64] ;  /* 0x0000000a12167981 */ /* 0x000162000c1e1900 */
[----:B-1----:R-:W-:-:S03]  /*0390*/  IMAD.WIDE.U32 R16, R27, 0x4, R14 ;  /* 0x000000041b107825 */ /* 0x002fc600078e000e */
[----:B------:R-:W5:Y:S01]  /*03a0*/  LDG.E R14, desc[UR10][R14.64] ;  /* 0x0000000a0e0e7981 */ /* 0x000f62000c1e1900 */
[----:B0-----:R-:W-:-:S03]  /*03b0*/  IMAD.WIDE.U32 R18, R27, 0x4, R16 ;  /* 0x000000041b127825 */ /* 0x001fc600078e0010 */
[----:B------:R-:W5:Y:S01]  /*03c0*/  LDG.E R29, desc[UR10][R16.64] ;  /* 0x0000000a101d7981 */ /* 0x000f62000c1e1900 */
[----:B--2---:R-:W-:-:S03]  /*03d0*/  FADD R28, R28, R21 ;  /* 0x000000151c1c7221 */ /* 0x004fc60000000000 */
[----:B------:R0:W2:Y:S01]  /*03e0*/  LDG.E R21, desc[UR10][R18.64] ;  /* 0x0000000a12157981 */ /* 0x0000a2000c1e1900 */
[----:B---3--:R-:W-:Y:S01]  /*03f0*/  FADD R28, R28, R10 ;  /* 0x0000000a1c1c7221 */ /* 0x008fe20000000000 */
[----:B0-----:R-:W-:-:S05]  /*0400*/  IMAD.WIDE.U32 R18, R27, 0x4, R18 ;  /* 0x000000041b127825 */ /* 0x001fca00078e0012 */
[----:B------:R0:W3:Y:S01]  /*0410*/  LDG.E R10, desc[UR10][R18.64] ;  /* 0x0000000a120a7981 */ /* 0x0000e2000c1e1900 */
[----:B----4-:R-:W-:Y:S01]  /*0420*/  FADD R28, R28, R12 ;  /* 0x0000000c1c1c7221 */ /* 0x010fe20000000000 */
[----:B0-----:R-:W-:-:S05]  /*0430*/  IMAD.WIDE.U32 R18, R27, 0x4, R18 ;  /* 0x000000041b127825 */ /* 0x001fca00078e0012 */
[----:B------:R-:W4:Y:S01]  /*0440*/  LDG.E R12, desc[UR10][R18.64] ;  /* 0x0000000a120c7981 */ /* 0x000f22000c1e1900 */
[----:B------:R-:W-:-:S06]  /*0450*/  IMAD.WIDE.U32 R16, R27, 0x4, R18 ;  /* 0x000000041b107825 */ /* 0x000fcc00078e0012 */
[----:B------:R-:W4:Y:S01]  /*0460*/  LDG.E R16, desc[UR10][R16.64] ;  /* 0x0000000a10107981 */ /* 0x000f22000c1e1900 */
[----:B-----5:R-:W-:-:S04]  /*0470*/  FADD R11, R28, R11 ;  /* 0x0000000b1c0b7221 */ /* 0x020fc80000000000 */
[----:B------:R-:W-:-:S04]  /*0480*/  FADD R26, R11, R26 ;  /* 0x0000001a0b1a7221 */ /* 0x000fc80000000000 */
[----:B------:R-:W-:-:S04]  /*0490*/  FADD R25, R26, R25 ;  /* 0x000000191a197221 */ /* 0x000fc80000000000 */
[----:B------:R-:W-:-:S04]  /*04a0*/  FADD R24, R25, R24 ;  /* 0x0000001819187221 */ /* 0x000fc80000000000 */
[----:B------:R-:W-:-:S04]  /*04b0*/  FADD R23, R24, R23 ;  /* 0x0000001718177221 */ /* 0x000fc80000000000 */
[----:B------:R-:W-:-:S04]  /*04c0*/  FADD R23, R23, R22 ;  /* 0x0000001617177221 */ /* 0x000fc80000000000 */
[----:B------:R-:W-:Y:S01]  /*04d0*/  FADD R23, R23, R20 ;  /* 0x0000001417177221 */ /* 0x000fe20000000000 */
[----:B------:R-:W-:-:S03]  /*04e0*/  IADD3 R13, PT, PT, R13, 0x10, RZ ;  /* 0x000000100d0d7810 */ /* 0x000fc60007ffe0ff */
[----:B------:R-:W-:Y:S01]  /*04f0*/  FADD R14, R23, R14 ;  /* 0x0000000e170e7221 */ /* 0x000fe20000000000 */
[----:B------:R-:W-:-:S03]  /*0500*/  ISETP.NE.AND P0, PT, R13, R6, PT ;  /* 0x000000060d00720c */ /* 0x000fc60003f05270 */
[----:B------:R-:W-:-:S04]  /*0510*/  FADD R14, R14, R29 ;  /* 0x0000001d0e0e7221 */ /* 0x000fc80000000000 */
[----:B--2---:R-:W-:-:S04]  /*0520*/  FADD R21, R14, R21 ;  /* 0x000000150e157221 */ /* 0x004fc80000000000 */
[----:B---3--:R-:W-:-:S04]  /*0530*/  FADD R21, R21, R10 ;  /* 0x0000000a15157221 */ /* 0x008fc80000000000 */
[----:B----4-:R-:W-:-:S04]  /*0540*/  FADD R21, R21, R12 ;  /* 0x0000000c15157221 */ /* 0x010fc80000000000 */
[----:B------:R-:W-:Y:S01]  /*0550*/  FADD R21, R21, R16 ;  /* 0x0000001015157221 */ /* 0x000fe20000000000 */
[----:B------:R-:W-:Y:S06]  /*0560*/  @P0 BRA `(.L_x_3) ;  /* 0xfffffffc00240947 */ /* 0x000fec000383ffff */
[----:B------:R-:W-:-:S07]  /*0570*/  MOV R27, R6 ;  /* 0x00000006001b7202 */ /* 0x000fce0000000f00 */
.L_x_2:
[----:B------:R-:W-:-:S13]  /*0580*/  ISETP.NE.AND P0, PT, R4, RZ, PT ;  /* 0x000000ff0400720c */ /* 0x000fda0003f05270 */
[----:B------:R-:W-:Y:S05]  /*0590*/  @!P0 BRA `(.L_x_4) ;  /* 0x0000000400188947 */ /* 0x000fea0003800000 */
[----:B------:R-:W-:Y:S02]  /*05a0*/  ISETP.GE.U32.AND P0, PT, R8, 0x7, PT ;  /* 0x000000070800780c */ /* 0x000fe40003f06070 */
[----:B------:R-:W-:-:S11]  /*05b0*/  ISETP.NE.AND P1, PT, R5, RZ, PT ;  /* 0x000000ff0500720c */ /* 0x000fd60003f25270 */
[----:B------:R-:W-:Y:S05]  /*05c0*/  @!P0 BRA `(.L_x_5) ;  /* 0x0000000000748947 */ /* 0x000fea0003800000 */
[----:B------:R-:W0:Y:S01]  /*05d0*/  LDC R29, c[0x0][0x3a8] ;  /* 0x0000ea00ff1d7b82 */ /* 0x000e220000000800 */
[----:B------:R-:W-:-:S07]  /*05e0*/  IMAD R10, R2, UR5, R27 ;  /* 0x00000005020a7c24 */ /* 0x000fce000f8e021b */
[----:B------:R-:W1:Y:S01]  /*05f0*/  LDC.64 R14, c[0x0][0x380] ;  /* 0x0000e000ff0e7b82 */ /* 0x000e620000000a00 */
[----:B0-----:R-:W-:-:S04]  /*0600*/  IMAD R11, R10, R29, UR4 ;  /* 0x000000040a0b7e24 */ /* 0x001fc8000f8e021d */
[----:B-1----:R-:W-:-:S04]  /*0610*/  IMAD.WIDE R14, R11, 0x4, R14 ;  /* 0x000000040b0e7825 */ /* 0x002fc800078e020e */
[C---:B------:R-:W-:Y:S02]  /*0620*/  IMAD.WIDE.U32 R16, R29.reuse, 0x4, R14 ;  /* 0x000000041d107825 */ /* 0x040fe400078e000e */
[----:B------:R-:W2:Y:S02]  /*0630*/  LDG.E R14, desc[UR10][R14.64] ;  /* 0x0000000a0e0e7981 */ /* 0x000ea4000c1e1900 */
[C---:B------:R-:W-:Y:S02]  /*0640*/  IMAD.WIDE.U32 R12, R29.reuse, 0x4, R16 ;  /* 0x000000041d0c7825 */ /* 0x040fe400078e0010 */
[----:B------:R-:W3:Y:S02]  /*0650*/  LDG.E R16, desc[UR10][R16.64] ;  /* 0x0000000a10107981 */ /* 0x000ee4000c1e1900 */
[C---:B------:R-:W-:Y:S02]  /*0660*/  IMAD.WIDE.U32 R10, R29.reuse, 0x4, R12 ;  /* 0x000000041d0a7825 */ /* 0x040fe400078e000c */
[----:B------:R-:W4:Y:S02]  /*0670*/  LDG.E R12, desc[UR10][R12.64] ;  /* 0x0000000a0c0c7981 */ /* 0x000f24000c1e1900 */
[----:B------:R-:W-:-:S02]  /*0680*/  IMAD.WIDE.U32 R18, R29, 0x4, R10 ;  /* 0x000000041d127825 */ /* 0x000fc400078e000a */
[----:B------:R-:W5:Y:S02]  /*0690*/  LDG.E R10, desc[UR10][R10.64] ;  /* 0x0000000a0a0a7981 */ /* 0x000f64000c1e1900 */
[C---:B------:R-:W-:Y:S02]  /*06a0*/  IMAD.WIDE.U32 R22, R29.reuse, 0x4, R18 ;  /* 0x000000041d167825 */ /* 0x040fe400078e0012 */
[----:B------:R-:W5:Y:S02]  /*06b0*/  LDG.E R18, desc[UR10][R18.64] ;  /* 0x0000000a12127981 */ /* 0x000f64000c1e1900 */
[C---:B------:R-:W-:Y:S02]  /*06c0*/  IMAD.WIDE.U32 R24, R29.reuse, 0x4, R22 ;  /* 0x000000041d187825 */ /* 0x040fe400078e0016 */
[----:B------:R-:W5:Y:S02]  /*06d0*/  LDG.E R22, desc[UR10][R22.64] ;  /* 0x0000000a16167981 */ /* 0x000f64000c1e1900 */
[----:B------:R-:W-:-:S02]  /*06e0*/  IMAD.WIDE.U32 R28, R29, 0x4, R24 ;  /* 0x000000041d1c7825 */ /* 0x000fc400078e0018 */
[----:B------:R-:W5:Y:S04]  /*06f0*/  LDG.E R24, desc[UR10][R24.64] ;  /* 0x0000000a18187981 */ /* 0x000f68000c1e1900 */
[----:B------:R-:W5:Y:S01]  /*0700*/  LDG.E R28, desc[UR10][R28.64] ;  /* 0x0000000a1c1c7981 */ /* 0x000f62000c1e1900 */
[----:B------:R-:W-:Y:S01]  /*0710*/  IADD3 R27, PT, PT, R27, 0x8, RZ ;  /* 0x000000081b1b7810 */ /* 0x000fe20007ffe0ff */
[----:B--2---:R-:W-:-:S04]  /*0720*/  FADD R21, R21, R14 ;  /* 0x0000000e15157221 */ /* 0x004fc80000000000 */
[----:B---3--:R-:W-:-:S04]  /*0730*/  FADD R21, R21, R16 ;  /* 0x0000001015157221 */ /* 0x008fc80000000000 */
[----:B----4-:R-:W-:-:S04]  /*0740*/  FADD R21, R21, R12 ;  /* 0x0000000c15157221 */ /* 0x010fc80000000000 */
[----:B-----5:R-:W-:-:S04]  /*0750*/  FADD R21, R21, R10 ;  /* 0x0000000a15157221 */ /* 0x020fc80000000000 */
[----:B------:R-:W-:-:S04]  /*0760*/  FADD R21, R21, R18 ;  /* 0x0000001215157221 */ /* 0x000fc80000000000 */
[----:B------:R-:W-:-:S04]  /*0770*/  FADD R21, R21, R22 ;  /* 0x0000001615157221 */ /* 0x000fc80000000000 */
[----:B------:R-:W-:-:S04]  /*0780*/  FADD R21, R21, R24 ;  /* 0x0000001815157221 */ /* 0x000fc80000000000 */
[----:B------:R-:W-:-:S07]  /*0790*/  FADD R21, R21, R28 ;  /* 0x0000001c15157221 */ /* 0x000fce0000000000 */
.L_x_5:
        /* <DEDUP_REMOVED lines=13> */
[----:B------:R-:W-:Y:S02]  /*0870*/  IMAD.WIDE.U32 R14, R15, 0x4, R12 ;  /* 0x000000040f0e7825 */ /* 0x000fe400078e000c */
[----:B------:R-:W4:Y:S04]  /*0880*/  LDG.E R12, desc[UR10][R12.64] ;  /* 0x0000000a0c0c7981 */ /* 0x000f28000c1e1900 */
[----:B------:R-:W5:Y:S01]  /*0890*/  LDG.E R14, desc[UR10][R14.64] ;  /* 0x0000000a0e0e7981 */ /* 0x000f62000c1e1900 */
[----:B------:R-:W-:Y:S01]  /*08a0*/  IADD3 R27, PT, PT, R27, 0x4, RZ ;  /* 0x000000041b1b7810 */ /* 0x000fe20007ffe0ff */
[----:B--2---:R-:W-:-:S04]  /*08b0*/  FADD R21, R21, R16 ;  /* 0x0000001015157221 */ /* 0x004fc80000000000 */
[----:B---3--:R-:W-:-:S04]  /*08c0*/  FADD R21, R21, R10 ;  /* 0x0000000a15157221 */ /* 0x008fc80000000000 */
[----:B----4-:R-:W-:-:S04]  /*08d0*/  FADD R21, R21, R12 ;  /* 0x0000000c15157221 */ /* 0x010fc80000000000 */
[----:B-----5:R-:W-:-:S07]  /*08e0*/  FADD R21, R21, R14 ;  /* 0x0000000e15157221 */ /* 0x020fce0000000000 */
.L_x_6:
[----:B------:R-:W-:Y:S05]  /*08f0*/  @!P1 BRA `(.L_x_4) ;  /* 0x0000000000409947 */ /* 0x000fea0003800000 */
[----:B------:R-:W0:Y:S01]  /*0900*/  LDC R15, c[0x0][0x3a8] ;  /* 0x0000ea00ff0f7b82 */ /* 0x000e220000000800 */
[----:B------:R-:W-:-:S07]  /*0910*/  IMAD R12, R2, UR5, R27 ;  /* 0x00000005020c7c24 */ /* 0x000fce000f8e021b */
[----:B------:R-:W1:Y:S01]  /*0920*/  LDC.64 R10, c[0x0][0x380] ;  /* 0x0000e000ff0a7b82 */ /* 0x000e620000000a00 */
[----:B0-----:R-:W-:-:S04]  /*0930*/  IMAD R13, R12, R15, UR4 ;  /* 0x000000040c0d7e24 */ /* 0x001fc8000f8e020f */
[----:B-1----:R-:W-:-:S05]  /*0940*/  IMAD.WIDE R10, R13, 0x4, R10 ;  /* 0x000000040d0a7825 */ /* 0x002fca00078e020a */
[----:B------:R-:W2:Y:S01]  /*0950*/  LDG.E R12, desc[UR10][R10.64] ;  /* 0x0000000a0a0c7981 */ /* 0x000ea2000c1e1900 */
[----:B------:R-:W-:Y:S01]  /*0960*/  ISETP.NE.AND P0, PT, R7, 0x1, PT ;  /* 0x000000010700780c */ /* 0x000fe20003f05270 */
[----:B--2---:R-:W-:-:S12]  /*0970*/  FADD R21, R21, R12 ;  /* 0x0000000c15157221 */ /* 0x004fd80000000000 */
[----:B------:R-:W-:Y:S05]  /*0980*/  @!P0 BRA `(.L_x_4) ;  /* 0x00000000001c8947 */ /* 0x000fea0003800000 */
[----:B------:R-:W-:Y:S01]  /*0990*/  ISETP.NE.AND P0, PT, R7, 0x2, PT ;  /* 0x000000020700780c */ /* 0x000fe20003f05270 */
[----:B------:R-:W-:-:S12]  /*09a0*/  IMAD.WIDE.U32 R12, R15, 0x4, R10 ;  /* 0x000000040f0c7825 */ /* 0x000fd800078e000a */
[----:B------:R-:W-:Y:S02]  /*09b0*/  @P0 IMAD.WIDE.U32 R10, R15, 0x4, R12 ;  /* 0x000000040f0a0825 */ /* 0x000fe400078e000c */
[----:B------:R-:W2:Y:S04]  /*09c0*/  LDG.E R12, desc[UR10][R12.64] ;  /* 0x0000000a0c0c7981 */ /* 0x000ea8000c1e1900 */
[----:B------:R-:W3:Y:S01]  /*09d0*/  @P0 LDG.E R10, desc[UR10][R10.64] ;  /* 0x0000000a0a0a0981 */ /* 0x000ee2000c1e1900 */
[----:B--2---:R-:W-:-:S04]  /*09e0*/  FADD R21, R21, R12 ;  /* 0x0000000c15157221 */ /* 0x004fc80000000000 */
[----:B---3--:R-:W-:-:S07]  /*09f0*/  @P0 FADD R21, R21, R10 ;  /* 0x0000000a15150221 */ /* 0x008fce0000000000 */
.L_x_4:
[----:B------:R-:W0:Y:S01]  /*0a00*/  MUFU.RCP R11, R0 ;  /* 0x00000000000b7308 */ /* 0x000e220000001000 */
[----:B------:R-:W-:Y:S07]  /*0a10*/  BSSY.RECONVERGENT B0, `(.L_x_7) ;  /* 0x000000b000007945 */ /* 0x000fee0003800200 */
[----:B------:R-:W1:Y:S01]  /*0a20*/  FCHK P0, R21, R0 ;  /* 0x0000000015007302 */ /* 0x000e620000000000 */
[----:B0-----:R-:W-:-:S04]  /*0a30*/  FFMA R10, -R0, R11, 1 ;  /* 0x3f800000000a7423 */ /* 0x001fc8000000010b */
[----:B------:R-:W-:-:S04]  /*0a40*/  FFMA R10, R11, R10, R11 ;  /* 0x0000000a0b0a7223 */ /* 0x000fc8000000000b */
[----:B------:R-:W-:-:S04]  /*0a50*/  FFMA R11, R10, R21, RZ ;  /* 0x000000150a0b7223 */ /* 0x000fc800000000ff */
[----:B------:R-:W-:-:S04]  /*0a60*/  FFMA R12, -R0, R11, R21 ;  /* 0x0000000b000c7223 */ /* 0x000fc80000000115 */
[----:B------:R-:W-:Y:S01]  /*0a70*/  FFMA R11, R10, R12, R11 ;  /* 0x0000000c0a0b7223 */ /* 0x000fe2000000000b */
[----:B-1----:R-:W-:Y:S06]  /*0a80*/  @!P0 BRA `(.L_x_8) ;  /* 0x00000000000c8947 */ /* 0x002fec0003800000 */
[----:B------:R-:W-:Y:S02]  /*0a90*/  MOV R19, R21 ;  /* 0x0000001500137202 */ /* 0x000fe40000000f00 */
[----:B------:R-:W-:-:S07]  /*0aa0*/  MOV R12, 0xac0 ;  /* 0x00000ac0000c7802 */ /* 0x000fce0000000f00 */
[----:B------:R-:W-:Y:S05]  /*0ab0*/  CALL.REL.NOINC `($__internal_0_$__cuda_sm3x_div_rn_noftz_f32_slowpath) ;  /* 0x0000002000707944 */ /* 0x000fea0003c00000 */
.L_x_8:
[----:B------:R-:W-:Y:S05]  /*0ac0*/  BSYNC.RECONVERGENT B0 ;  /* 0x0000000000007941 */ /* 0x000fea0003800200 */
.L_x_7:
[----:B------:R-:W0:Y:S01]  /*0ad0*/  LDC.64 R12, c[0x0][0x388] ;  /* 0x0000e200ff0c7b82 */ /* 0x000e220000000a00 */
[----:B------:R-:W1:Y:S01]  /*0ae0*/  LDCU UR5, c[0x0][0x3a8] ;  /* 0x00007500ff0577ac */ /* 0x000e620008000800 */
[----:B------:R-:W-:Y:S01]  /*0af0*/  IADD3 R15, PT, PT, R3, UR4, RZ ;  /* 0x00000004030f7c10 */ /* 0x000fe2000fffe0ff */
[----:B------:R-:W-:Y:S01]  /*0b00*/  UIADD3 UR4, UPT, UPT, UR4, 0x1, URZ ;  /* 0x0000000104047890 */ /* 0x000fe2000fffe0ff */
[----:B-1----:R-:W-:-:S05]  /*0b10*/  MOV R10, UR5 ;  /* 0x00000005000a7c02 */ /* 0x002fca0008000f00 */
[----:B------:R-:W-:Y:S01]  /*0b20*/  ISETP.NE.AND P0, PT, R10, UR4, PT ;  /* 0x000000040a007c0c */ /* 0x000fe2000bf05270 */
[----:B0-----:R-:W-:-:S05]  /*0b30*/  IMAD.WIDE R12, R15, 0x4, R12 ;  /* 0x000000040f0c7825 */ /* 0x001fca00078e020c */
[----:B------:R0:W-:Y:S07]  /*0b40*/  STG.E desc[UR10][R12.64], R11 ;  /* 0x0000000b0c007986 */ /* 0x0001ee000c10190a */
[----:B------:R-:W-:Y:S05]  /*0b50*/  @!P0 BRA `(.L_x_9) ;  /* 0x0000000000fc8947 */ /* 0x000fea0003800000 */
[----:B------:R-:W-:Y:S05]  /*0b60*/  BRA `(.L_x_10) ;  /* 0xfffffff400887947 */ /* 0x000fea000383ffff */
.L_x_1:
[----:B------:R-:W0:Y:S08]  /*0b70*/  MUFU.RCP R5, R0 ;  /* 0x0000000000057308 */ /* 0x000e300000001000 */
[----:B------:R-:W1:Y:S01]  /*0b80*/  FCHK P0, RZ, R0 ;  /* 0x00000000ff007302 */ /* 0x000e620000000000 */
[----:B0-----:R-:W-:-:S04]  /*0b90*/  FFMA R4, -R0, R5, 1 ;  /* 0x3f80000000047423 */ /* 0x001fc80000000105 */
[----:B------:R-:W-:-:S04]  /*0ba0*/  FFMA R6, R5, R4, R5 ;  /* 0x0000000405067223 */ /* 0x000fc80000000005 */
[----:B------:R-:W-:-:S04]  /*0bb0*/  FFMA R5, RZ, R6, RZ ;  /* 0x00000006ff057223 */ /* 0x000fc800000000ff */
[----:B------:R-:W-:-:S04]  /*0bc0*/  FFMA R4, -R0, R5, RZ ;  /* 0x0000000500047223 */ /* 0x000fc800000001ff */
[----:B------:R-:W-:Y:S01]  /*0bd0*/  FFMA R4, R6, R4, R5 ;  /* 0x0000000406047223 */ /* 0x000fe20000000005 */
[----:B-1----:R-:W-:Y:S06]  /*0be0*/  @!P0 BRA `(.L_x_11) ;  /* 0x0000000000108947 */ /* 0x002fec0003800000 */
[----:B------:R-:W-:Y:S01]  /*0bf0*/  HFMA2 R19, -RZ, RZ, 0, 0 ;  /* 0x00000000ff137431 */ /* 0x000fe200000001ff */
[----:B------:R-:W-:-:S07]  /*0c00*/  MOV R12, 0xc20 ;  /* 0x00000c20000c7802 */ /* 0x000fce0000000f00 */
[----:B------:R-:W-:Y:S05]  /*0c10*/  CALL.REL.NOINC `($__internal_0_$__cuda_sm3x_div_rn_noftz_f32_slowpath) ;  /* 0x0000002000187944 */ /* 0x000fea0003c00000 */
[----:B------:R-:W-:-:S07]  /*0c20*/  MOV R4, R11 ;  /* 0x0000000b00047202 */ /* 0x000fce0000000f00 */
.L_x_11:
[----:B------:R-:W0:Y:S01]  /*0c30*/  LDC R10, c[0x0][0x3a8] ;  /* 0x0000ea00ff0a7b82 */ /* 0x000e220000000800 */
[----:B------:R-:W-:Y:S01]  /*0c40*/  HFMA2 R14, -RZ, RZ, 0, 0 ;  /* 0x00000000ff0e7431 */ /* 0x000fe200000001ff */
[C---:B0-----:R-:W-:Y:S02]  /*0c50*/  IADD3 R5, PT, PT, R10.reuse, -0x1, RZ ;  /* 0xffffffff0a057810 */ /* 0x041fe40007ffe0ff */
[----:B------:R-:W-:Y:S02]  /*0c60*/  LOP3.LUT R11, R10, 0x7, RZ, 0xc0, !PT ;  /* 0x000000070a0b7812 */ /* 0x000fe400078ec0ff */
[----:B------:R-:W-:Y:S02]  /*0c70*/  ISETP.GE.U32.AND P0, PT, R5, 0x7, PT ;  /* 0x000000070500780c */ /* 0x000fe40003f06070 */
[----:B------:R-:W-:-:S11]  /*0c80*/  ISETP.NE.AND P1, PT, R11, RZ, PT ;  /* 0x000000ff0b00720c */ /* 0x000fd60003f25270 */
[----:B------:R-:W-:Y:S05]  /*0c90*/  @!P0 BRA `(.L_x_12) ;  /* 0x0000000000408947 */ /* 0x000fea0003800000 */
[----:B------:R-:W0:Y:S01]  /*0ca0*/  LDC.64 R8, c[0x0][0x388] ;  /* 0x0000e200ff087b82 */ /* 0x000e220000000a00 */
[----:B------:R-:W-:Y:S01]  /*0cb0*/  LOP3.LUT R14, R10, 0x7ffffff8, RZ, 0xc0, !PT ;  /* 0x7ffffff80a0e7812 */ /* 0x000fe200078ec0ff */
[----:B------:R-:W-:-:S06]  /*0cc0*/  UMOV UR4, URZ ;  /* 0x000000ff00047c82 */ /* 0x000fcc0008000000 */
.L_x_13:
[----:B-1----:R-:W-:Y:S01]  /*0cd0*/  IADD3 R7, PT, PT, R3, UR4, RZ ;  /* 0x0000000403077c10 */ /* 0x002fe2000fffe0ff */
[----:B------:R-:W-:-:S04]  /*0ce0*/  UIADD3 UR4, UPT, UPT, UR4, 0x8, URZ ;  /* 0x0000000804047890 */ /* 0x000fc8000fffe0ff */
[----:B0-----:R-:W-:Y:S02]  /*0cf0*/  IMAD.WIDE R6, R7, 0x4, R8 ;  /* 0x0000000407067825 */ /* 0x001fe400078e0208 */
[----:B------:R-:W-:-:S03]  /*0d00*/  ISETP.NE.AND P0, PT, R14, UR4, PT ;  /* 0x000000040e007c0c */ /* 0x000fc6000bf05270 */
[----:B------:R1:W-:Y:S04]  /*0d10*/  STG.E desc[UR10][R6.64], R4 ;  /* 0x0000000406007986 */ /* 0x0003e8000c10190a */
[----:B------:R1:W-:Y:S04]  /*0d20*/  STG.E desc[UR10][R6.64+0x4], R4 ;  /* 0x0000040406007986 */ /* 0x0003e8000c10190a */
[----:B------:R1:W-:Y:S04]  /*0d30*/  STG.E desc[UR10][R6.64+0x8], R4 ;  /* 0x0000080406007986 */ /* 0x0003e8000c10190a */
[----:B------:R1:W-:Y:S04]  /*0d40*/  STG.E desc[UR10][R6.64+0xc], R4 ;  /* 0x00000c0406007986 */ /* 0x0003e8000c10190a */
[----:B------:R1:W-:Y:S04]  /*0d50*/  STG.E desc[UR10][R6.64+0x10], R4 ;  /* 0x0000100406007986 */ /* 0x0003e8000c10190a */
[----:B------:R1:W-:Y:S04]  /*0d60*/  STG.E desc[UR10][R6.64+0x14], R4 ;  /* 0x0000140406007986 */ /* 0x0003e8000c10190a */
[----:B------:R1:W-:Y:S04]  /*0d70*/  STG.E desc[UR10][R6.64+0x18], R4 ;  /* 0x0000180406007986 */ /* 0x0003e8000c10190a */
[----:B------:R1:W-:Y:S01]  /*0d80*/  STG.E desc[UR10][R6.64+0x1c], R4 ;  /* 0x00001c0406007986 */ /* 0x0003e2000c10190a */
[----:B------:R-:W-:Y:S05]  /*0d90*/  @P0 BRA `(.L_x_13) ;  /* 0xfffffffc00cc0947 */ /* 0x000fea000383ffff */
.L_x_12:
[----:B------:R-:W-:Y:S05]  /*0da0*/  @!P1 BRA `(.L_x_9) ;  /* 0x0000000000689947 */ /* 0x000fea0003800000 */
[----:B------:R-:W-:Y:S02]  /*0db0*/  ISETP.GE.U32.AND P0, PT, R11, 0x4, PT ;  /* 0x000000040b00780c */ /* 0x000fe40003f06070 */
[----:B------:R-:W-:-:S04]  /*0dc0*/  LOP3.LUT R8, R10, 0x3, RZ, 0xc0, !PT ;  /* 0x000000030a087812 */ /* 0x000fc800078ec0ff */
[----:B------:R-:W-:-:S07]  /*0dd0*/  ISETP.NE.AND P1, PT, R8, RZ, PT ;  /* 0x000000ff0800720c */ /* 0x000fce0003f25270 */
[----:B------:R-:W-:Y:S06]  /*0de0*/  @!P0 BRA `(.L_x_14) ;  /* 0x0000000000208947 */ /* 0x000fec0003800000 */
[----:B-1----:R-:W0:Y:S01]  /*0df0*/  LDC.64 R6, c[0x0][0x388] ;  /* 0x0000e200ff067b82 */ /* 0x002e220000000a00 */
[----:B------:R-:W-:Y:S02]  /*0e00*/  IADD3 R5, PT, PT, R3, R14, RZ ;  /* 0x0000000e03057210 */ /* 0x000fe40007ffe0ff */
[----:B------:R-:W-:-:S03]  /*0e10*/  IADD3 R14, PT, PT, R14, 0x4, RZ ;  /* 0x000000040e0e7810 */ /* 0x000fc60007ffe0ff */
[----:B0-----:R-:W-:-:S05]  /*0e20*/  IMAD.WIDE R6, R5, 0x4, R6 ;  /* 0x0000000405067825 */ /* 0x001fca00078e0206 */
[----:B------:R0:W-:Y:S04]  /*0e30*/  STG.E desc[UR10][R6.64], R4 ;  /* 0x0000000406007986 */ /* 0x0001e8000c10190a */
[----:B------:R0:W-:Y:S04]  /*0e40*/  STG.E desc[UR10][R6.64+0x4], R4 ;  /* 0x0000040406007986 */ /* 0x0001e8000c10190a */
[----:B------:R0:W-:Y:S04]  /*0e50*/  STG.E desc[UR10][R6.64+0x8], R4 ;  /* 0x0000080406007986 */ /* 0x0001e8000c10190a */
[----:B------:R0:W-:Y:S02]  /*0e60*/  STG.E desc[UR10][R6.64+0xc], R4 ;  /* 0x00000c0406007986 */ /* 0x0001e4000c10190a */
.L_x_14:
[----:B------:R-:W-:Y:S05]  /*0e70*/  @!P1 BRA `(.L_x_9) ;  /* 0x0000000000349947 */ /* 0x000fea0003800000 */
[----:B------:R-:W-:Y:S02]  /*0e80*/  LOP3.LUT R5, R10, 0x1, RZ, 0xc0, !PT ;  /* 0x000000010a057812 */ /* 0x000fe400078ec0ff */
[----:B------:R-:W-:Y:S02]  /*0e90*/  ISETP.NE.AND P0, PT, R8, 0x1, PT ;  /* 0x000000010800780c */ /* 0x000fe40003f05270 */
[----:B------:R-:W-:-:S11]  /*0ea0*/  ISETP.NE.U32.AND P1, PT, R5, 0x1, PT ;  /* 0x000000010500780c */ /* 0x000fd60003f25070 */
[----:B01----:R-:W0:Y:S01]  /*0eb0*/  @P0 LDC.64 R6, c[0x0][0x388] ;  /* 0x0000e200ff060b82 */ /* 0x003e220000000a00 */
[----:B------:R-:W-:Y:S02]  /*0ec0*/  @P0 IADD3 R9, PT, PT, R3, R14, RZ ;  /* 0x0000000e03090210 */ /* 0x000fe40007ffe0ff */
[----:B------:R-:W-:-:S04]  /*0ed0*/  @P0 IADD3 R14, PT, PT, R14, 0x2, RZ ;  /* 0x000000020e0e0810 */ /* 0x000fc80007ffe0ff */
[----:B------:R-:W-:Y:S01]  /*0ee0*/  @!P1 IADD3 R5, PT, PT, R3, R14, RZ ;  /* 0x0000000e03059210 */ /* 0x000fe20007ffe0ff */
[----:B------:R-:W1:Y:S01]  /*0ef0*/  @!P1 LDC.64 R12, c[0x0][0x388] ;  /* 0x0000e200ff0c9b82 */ /* 0x000e620000000a00 */
[----:B0-----:R-:W-:-:S05]  /*0f00*/  @P0 IMAD.WIDE R8, R9, 0x4, R6 ;  /* 0x0000000409080825 */ /* 0x001fca00078e0206 */
[----:B------:R2:W-:Y:S01]  /*0f10*/  @P0 STG.E desc[UR10][R8.64], R4 ;  /* 0x0000000408000986 */ /* 0x0005e2000c10190a */
[----:B-1----:R-:W-:-:S03]  /*0f20*/  @!P1 IMAD.WIDE R6, R5, 0x4, R12 ;  /* 0x0000000405069825 */ /* 0x002fc600078e020c */
[----:B------:R2:W-:Y:S04]  /*0f30*/  @P0 STG.E desc[UR10][R8.64+0x4], R4 ;  /* 0x0000040408000986 */ /* 0x0005e8000c10190a */
[----:B------:R2:W-:Y:S02]  /*0f40*/  @!P1 STG.E desc[UR10][R6.64], R4 ;  /* 0x0000000406009986 */ /* 0x0005e4000c10190a */
.L_x_9:
[----:B012---:R-:W0:Y:S01]  /*0f50*/  LDC R7, c[0x0][0x3a4] ;  /* 0x0000e900ff077b82 */ /* 0x007e220000000800 */
[----:B------:R-:W-:Y:S02]  /*0f60*/  IADD3 R4, PT, PT, R10, -0x1, RZ ;  /* 0xffffffff0a047810 */ /* 0x000fe40007ffe0ff */
[----:B0-----:R-:W-:-:S13]  /*0f70*/  ISETP.GE.AND P0, PT, R7, 0x1, PT ;  /* 0x000000010700780c */ /* 0x001fda0003f06270 */
[----:B------:R-:W-:Y:S05]  /*0f80*/  @!P0 BRA `(.L_x_15) ;  /* 0x0000000c00248947 */ /* 0x000fea0003800000 */
[----:B------:R-:W-:Y:S01]  /*0f90*/  IMAD R9, R10, R7, RZ ;  /* 0x000000070a097224 */ /* 0x000fe200078e02ff */
[C---:B------:R-:W-:Y:S01]  /*0fa0*/  LOP3.LUT R5, R7.reuse, 0x7ffffff0, RZ, 0xc0, !PT ;  /* 0x7ffffff007057812 */ /* 0x040fe200078ec0ff */
[----:B------:R-:W-:Y:S01]  /*0fb0*/  UMOV UR4, URZ ;  /* 0x000000ff00047c82 */ /* 0x000fe20008000000 */
[C---:B------:R-:W-:Y:S01]  /*0fc0*/  LOP3.LUT R4, R7.reuse, 0xf, RZ, 0xc0, !PT ;  /* 0x0000000f07047812 */ /* 0x040fe200078ec0ff */
[----:B------:R-:W-:Y:S01]  /*0fd0*/  IMAD R8, R2, R9, RZ ;  /* 0x0000000902087224 */ /* 0x000fe200078e02ff */
[C---:B------:R-:W-:Y:S02]  /*0fe0*/  LOP3.LUT R6, R7.reuse, 0x7, RZ, 0xc0, !PT ;  /* 0x0000000707067812 */ /* 0x040fe400078ec0ff */
[----:B------:R-:W-:Y:S02]  /*0ff0*/  LOP3.LUT R7, R7, 0x3, RZ, 0xc0, !PT ;  /* 0x0000000307077812 */ /* 0x000fe400078ec0ff */
[----:B------:R-:W-:-:S07]  /*1000*/  IADD3 R9, PT, PT, -R5, RZ, RZ ;  /* 0x000000ff05097210 */ /* 0x000fce0007ffe1ff */
.L_x_24:
[----:B------:R-:W0:Y:S01]  /*1010*/  LDC.64 R12, c[0x0][0x388] ;  /* 0x0000e200ff0c7b82 */ /* 0x000e220000000a00 */
[----:B---3--:R-:W-:Y:S01]  /*1020*/  IADD3 R10, PT, PT, R3, UR4, RZ ;  /* 0x00000004030a7c10 */ /* 0x008fe2000fffe0ff */
[----:B------:R-:W1:Y:S04]  /*1030*/  LDCU UR5, c[0x0][0x3a4] ;  /* 0x00007480ff0577ac */ /* 0x000e680008000800 */
[----:B0-----:R-:W-:-:S05]  /*1040*/  IMAD.WIDE R12, R10, 0x4, R12 ;  /* 0x000000040a0c7825 */ /* 0x001fca00078e020c */
[----:B------:R0:W5:Y:S01]  /*1050*/  LDG.E R11, desc[UR10][R12.64] ;  /* 0x0000000a0c0b7981 */ /* 0x000162000c1e1900 */
[----:B-1----:R-:W-:Y:S01]  /*1060*/  UISETP.GE.U32.AND UP0, UPT, UR5, 0x10, UPT ;  /* 0x000000100500788c */ /* 0x002fe2000bf06070 */
[----:B------:R-:W-:Y:S01]  /*1070*/  HFMA2 R19, -RZ, RZ, 0, 0 ;  /* 0x00000000ff137431 */ /* 0x000fe200000001ff */
[----:B------:R-:W-:-:S07]  /*1080*/  MOV R25, RZ ;  /* 0x000000ff00197202 */ /* 0x000fce0000000f00 */
[----:B0-----:R-:W-:Y:S05]  /*1090*/  BRA.U !UP0, `(.L_x_16) ;  /* 0x0000000508287547 */ /* 0x001fea000b800000 */
[----:B------:R-:W-:Y:S02]  /*10a0*/  IADD3 R13, PT, PT, R8, UR4, RZ ;  /* 0x00000004080d7c10 */ /* 0x000fe4000fffe0ff */
[----:B------:R-:W-:Y:S02]  /*10b0*/  MOV R19, RZ ;  /* 0x000000ff00137202 */ /* 0x000fe40000000f00 */
[----:B------:R-:W-:-:S07]  /*10c0*/  MOV R22, R9 ;  /* 0x0000000900167202 */ /* 0x000fce0000000f00 */
.L_x_17:
[----:B------:R-:W0:Y:S08]  /*10d0*/  LDC.64 R20, c[0x0][0x380] ;  /* 0x0000e000ff147b82 */ /* 0x000e300000000a00 */
[----:B------:R-:W1:Y:S01]  /*10e0*/  LDC R23, c[0x0][0x3a8] ;  /* 0x0000ea00ff177b82 */ /* 0x000e620000000800 */
[----:B0-----:R-:W-:-:S05]  /*10f0*/  IMAD.WIDE R20, R13, 0x4, R20 ;  /* 0x000000040d147825 */ /* 0x001fca00078e0214 */
[----:B------:R-:W2:Y:S01]  /*1100*/  LDG.E R28, desc[UR10][R20.64] ;  /* 0x0000000a141c7981 */ /* 0x000ea2000c1e1900 */
[----:B-1----:R-:W-:-:S04]  /*1110*/  IMAD.WIDE.U32 R24, R23, 0x4, R20 ;  /* 0x0000000417187825 */ /* 0x002fc800078e0014 */
[C---:B------:R-:W-:Y:S01]  /*1120*/  IMAD.WIDE.U32 R14, R23.reuse, 0x4, R24 ;  /* 0x00000004170e7825 */ /* 0x040fe200078e0018 */
[----:B------:R-:W3:Y:S04]  /*1130*/  LDG.E R20, desc[UR10][R24.64] ;  /* 0x0000000a18147981 */ /* 0x000ee8000c1e1900 */
[----:B------:R0:W4:Y:S02]  /*1140*/  LDG.E R24, desc[UR10][R14.64] ;  /* 0x0000000a0e187981 */ /* 0x000124000c1e1900 */
[----:B0-----:R-:W-:-:S05]  /*1150*/  IMAD.WIDE.U32 R14, R23, 0x4, R14 ;  /* 0x00000004170e7825 */ /* 0x001fca00078e000e */
[----:B------:R-:W4:Y:S01]  /*1160*/  LDG.E R17, desc[UR10][R14.64] ;  /* 0x0000000a0e117981 */ /* 0x000f22000c1e1900 */
[----:B------:R-:W-:-:S05]  /*1170*/  IMAD.WIDE.U32 R26, R23, 0x4, R14 ;  /* 0x00000004171a7825 */ /* 0x000fca00078e000e */
[----:B------:R0:W4:Y:S02]  /*1180*/  LDG.E R16, desc[UR10][R26.64] ;  /* 0x0000000a1a107981 */ /* 0x000124000c1e1900 */
[----:B0-----:R-:W-:-:S05]  /*1190*/  IMAD.WIDE.U32 R26, R23, 0x4, R26 ;  /* 0x00000004171a7825 */ /* 0x001fca00078e001a */
[----:B------:R0:W4:Y:S02]  /*11a0*/  LDG.E R18, desc[UR10][R26.64] ;  /* 0x0000000a1a127981 */ /* 0x000124000c1e1900 */
[----:B0-----:R-:W-:-:S05]  /*11b0*/  IMAD.WIDE.U32 R26, R23, 0x4, R26 ;  /* 0x00000004171a7825 */ /* 0x001fca00078e001a */
[----:B------:R-:W4:Y:S01]  /*11c0*/  LDG.E R12, desc[UR10][R26.64] ;  /* 0x0000000a1a0c7981 */ /* 0x000f22000c1e1900 */
[----:B------:R-:W-:-:S05]  /*11d0*/  IMAD.WIDE.U32 R14, R23, 0x4, R26 ;  /* 0x00000004170e7825 */ /* 0x000fca00078e001a */
[----:B------:R0:W4:Y:S01]  /*11e0*/  LDG.E R25, desc[UR10][R14.64] ;  /* 0x0000000a0e197981 */ /* 0x000122000c1e1900 */
[----:B--2--5:R-:W-:Y:S01]  /*11f0*/  FADD R21, -R11, R28 ;  /* 0x0000001c0b157221 */ /* 0x024fe20000000100 */
[----:B------:R-:W-:-:S04]  /*1200*/  IMAD.WIDE.U32 R28, R23, 0x4, R14 ;  /* 0x00000004171c7825 */ /* 0x000fc800078e000e */
[----:B0-----:R-:W-:-:S04]  /*1210*/  IMAD.WIDE.U32 R14, R23, 0x4, R28 ;  /* 0x00000004170e7825 */ /* 0x001fc800078e001c */
[----:B------:R-:W-:Y:S01]  /*1220*/  FFMA R19, R21, R21, R19 ;  /* 0x0000001515137223 */ /* 0x000fe20000000013 */
[----:B------:R3:W2:Y:S04]  /*1230*/  LDG.E R28, desc[UR10][R28.64] ;  /* 0x0000000a1c1c7981 */ /* 0x0006a8000c1e1900 */
[----:B------:R-:W2:Y:S01]  /*1240*/  LDG.E R26, desc[UR10][R14.64] ;  /* 0x0000000a0e1a7981 */ /* 0x000ea2000c1e1900 */
[----:B---3--:R-:W-:Y:S01]  /*1250*/  FADD R29, -R11, R20 ;  /* 0x000000140b1d7221 */ /* 0x008fe20000000100 */
[----:B------:R-:W-:-:S04]  /*1260*/  IMAD.WIDE.U32 R20, R23, 0x4, R14 ;  /* 0x0000000417147825 */ /* 0x000fc800078e000e */
[----:B----4-:R-:W-:Y:S02]  /*1270*/  FADD R27, -R11, R24 ;  /* 0x000000180b1b7221 */ /* 0x010fe40000000100 */
[----:B------:R0:W3:Y:S01]  /*1280*/  LDG.E R24, desc[UR10][R20.64] ;  /* 0x0000000a14187981 */ /* 0x0000e2000c1e1900 */
[----:B------:R-:W-:Y:S01]  /*1290*/  FFMA R19, R29, R29, R19 ;  /* 0x0000001d1d137223 */ /* 0x000fe20000000013 */
[----:B0-----:R-:W-:-:S04]  /*12a0*/  IMAD.WIDE.U32 R20, R23, 0x4, R20 ;  /* 0x0000000417147825 */ /* 0x001fc800078e0014 */
[----:B------:R-:W-:Y:S01]  /*12b0*/  FFMA R19, R27, R27, R19 ;  /* 0x0000001b1b137223 */ /* 0x000fe20000000013 */
[----:B------:R-:W-:Y:S01]  /*12c0*/  FADD R17, -R11, R17 ;  /* 0x000000110b117221 */ /* 0x000fe20000000100 */
[----:B------:R0:W4:Y:S01]  /*12d0*/  LDG.E R27, desc[UR10][R20.64] ;  /* 0x0000000a141b7981 */ /* 0x000122000c1e1900 */
[----:B------:R-:W-:-:S04]  /*12e0*/  IMAD.WIDE.U32 R14, R23, 0x4, R20 ;  /* 0x00000004170e7825 */ /* 0x000fc800078e0014 */
[----:B------:R-:W-:Y:S01]  /*12f0*/  FFMA R19, R17, R17, R19 ;  /* 0x0000001111137223 */ /* 0x000fe20000000013 */
[----:B------:R1:W4:Y:S01]  /*1300*/  LDG.E R29, desc[UR10][R14.64] ;  /* 0x0000000a0e1d7981 */ /* 0x000322000c1e1900 */
[----:B0-----:R-:W-:Y:S01]  /*1310*/  FADD R20, -R11, R16 ;  /* 0x000000100b147221 */ /* 0x001fe20000000100 */
[----:B------:R-:W-:-:S04]  /*1320*/  IMAD.WIDE.U32 R16, R23, 0x4, R14 ;  /* 0x0000000417107825 */ /* 0x000fc800078e000e */
[----:B-1----:R-:W-:Y:S01]  /*1330*/  FFMA R15, R20, R20, R19 ;  /* 0x00000014140f7223 */ /* 0x002fe20000000013 */
[----:B------:R-:W-:Y:S01]  /*1340*/  FADD R20, -R11, R18 ;  /* 0x000000120b147221 */ /* 0x000fe20000000100 */
[C---:B------:R-:W-:Y:S01]  /*1350*/  IMAD.WIDE.U32 R18, R23.reuse, 0x4, R16 ;  /* 0x0000000417127825 */ /* 0x040fe200078e0010 */
[----:B------:R-:W4:Y:S03]  /*1360*/  LDG.E R14, desc[UR10][R16.64] ;  /* 0x0000000a100e7981 */ /* 0x000f26000c1e1900 */
[----:B------:R-:W-:Y:S01]  /*1370*/  FFMA R15, R20, R20, R15 ;  /* 0x00000014140f7223 */ /* 0x000fe2000000000f */
[----:B------:R-:W-:Y:S01]  /*1380*/  IMAD.WIDE.U32 R20, R23, 0x4, R18 ;  /* 0x0000000417147825 */ /* 0x000fe200078e0012 */
[----:B------:R-:W4:Y:S05]  /*1390*/  LDG.E R16, desc[UR10][R18.64] ;  /* 0x0000000a12107981 */ /* 0x000f2a000c1e1900 */
[----:B------:R-:W4:Y:S01]  /*13a0*/  LDG.E R20, desc[UR10][R20.64] ;  /* 0x0000000a14147981 */ /* 0x000f22000c1e1900 */
[----:B------:R-:W-:-:S04]  /*13b0*/  FADD R12, -R11, R12 ;  /* 0x0000000c0b0c7221 */ /* 0x000fc80000000100 */
[----:B------:R-:W-:Y:S01]  /*13c0*/  FFMA R15, R12, R12, R15 ;  /* 0x0000000c0c0f7223 */ /* 0x000fe2000000000f */
[----:B------:R-:W-:-:S04]  /*13d0*/  FADD R12, -R11, R25 ;  /* 0x000000190b0c7221 */ /* 0x000fc80000000100 */
[----:B------:R-:W-:Y:S01]  /*13e0*/  FFMA R15, R12, R12, R15 ;  /* 0x0000000c0c0f7223 */ /* 0x000fe2000000000f */
[----:B------:R-:W-:-:S04]  /*13f0*/  IADD3 R22, PT, PT, R22, 0x10, RZ ;  /* 0x0000001016167810 */ /* 0x000fc80007ffe0ff */
[----:B------:R-:W-:Y:S02]  /*1400*/  ISETP.NE.AND P0, PT, R22, RZ, PT ;  /* 0x000000ff1600720c */ /* 0x000fe40003f05270 */
[----:B------:R-:W-:Y:S01]  /*1410*/  LEA R13, R23, R13, 0x4 ;  /* 0x0000000d170d7211 */ /* 0x000fe200078e20ff */
[----:B--2---:R-:W-:-:S04]  /*1420*/  FADD R28, -R11, R28 ;  /* 0x0000001c0b1c7221 */ /* 0x004fc80000000100 */
[----:B------:R-:W-:Y:S01]  /*1430*/  FFMA R15, R28, R28, R15 ;  /* 0x0000001c1c0f7223 */ /* 0x000fe2000000000f */
[----:B------:R-:W-:-:S04]  /*1440*/  FADD R26, -R11, R26 ;  /* 0x0000001a0b1a7221 */ /* 0x000fc80000000100 */
[----:B------:R-:W-:Y:S01]  /*1450*/  FFMA R15, R26, R26, R15 ;  /* 0x0000001a1a0f7223 */ /* 0x000fe2000000000f */
[----:B---3--:R-:W-:-:S04]  /*1460*/  FADD R24, -R11, R24 ;  /* 0x000000180b187221 */ /* 0x008fc80000000100 */
[----:B------:R-:W-:Y:S01]  /*1470*/  FFMA R15, R24, R24, R15 ;  /* 0x00000018180f7223 */ /* 0x000fe2000000000f */
[----:B----4-:R-:W-:-:S04]  /*1480*/  FADD R12, -R11, R27 ;  /* 0x0000001b0b0c7221 */ /* 0x010fc80000000100 */
[----:B------:R-:W-:Y:S01]  /*1490*/  FFMA R15, R12, R12, R15 ;  /* 0x0000000c0c0f7223 */ /* 0x000fe2000000000f */
[----:B------:R-:W-:-:S04]  /*14a0*/  FADD R12, -R11, R29 ;  /* 0x0000001d0b0c7221 */ /* 0x000fc80000000100 */
[----:B------:R-:W-:Y:S01]  /*14b0*/  FFMA R15, R12, R12, R15 ;  /* 0x0000000c0c0f7223 */ /* 0x000fe2000000000f */
[----:B------:R-:W-:-:S04]  /*14c0*/  FADD R14, -R11, R14 ;  /* 0x0000000e0b0e7221 */ /* 0x000fc80000000100 */
[----:B------:R-:W-:Y:S01]  /*14d0*/  FFMA R15, R14, R14, R15 ;  /* 0x0000000e0e0f7223 */ /* 0x000fe2000000000f */
[----:B------:R-:W-:-:S04]  /*14e0*/  FADD R16, -R11, R16 ;  /* 0x000000100b107221 */ /* 0x000fc80000000100 */
[----:B------:R-:W-:Y:S01]  /*14f0*/  FFMA R15, R16, R16, R15 ;  /* 0x00000010100f7223 */ /* 0x000fe2000000000f */
[----:B------:R-:W-:-:S04]  /*1500*/  FADD R20, -R11, R20 ;  /* 0x000000140b147221 */ /* 0x000fc80000000100 */
[----:B------:R-:W-:Y:S01]  /*1510*/  FFMA R19, R20, R20, R15 ;  /* 0x0000001414137223 */ /* 0x000fe2000000000f */
[----:B------:R-:W-:Y:S06]  /*1520*/  @P0 BRA `(.L_x_17) ;  /* 0xfffffff800e80947 */ /* 0x000fec000383ffff */
[----:B------:R-:W-:-:S07]  /*1530*/  MOV R25, R5 ;  /* 0x0000000500197202 */ /* 0x000fce0000000f00 */
.L_x_16:
[----:B------:R-:W-:-:S13]  /*1540*/  ISETP.NE.AND P0, PT, R4, RZ, PT ;  /* 0x000000ff0400720c */ /* 0x000fda0003f05270 */
[----:B------:R-:W-:Y:S05]  /*1550*/  @!P0 BRA `(.L_x_18) ;  /* 0x00000004005c8947 */ /* 0x000fea0003800000 */
[----:B------:R-:W-:Y:S02]  /*1560*/  IADD3 R12, PT, PT, R4, -0x1, RZ ;  /* 0xffffffff040c7810 */ /* 0x000fe40007ffe0ff */
[----:B------:R-:W-:Y:S02]  /*1570*/  ISETP.NE.AND P1, PT, R6, RZ, PT ;  /* 0x000000ff0600720c */ /* 0x000fe40003f25270 */
[----:B------:R-:W-:-:S13]  /*1580*/  ISETP.GE.U32.AND P0, PT, R12, 0x7, PT ;  /* 0x000000070c00780c */ /* 0x000fda0003f06070 */
[----:B------:R-:W-:Y:S05]  /*1590*/  @!P0 BRA `(.L_x_19) ;  /* 0x0000000000948947 */ /* 0x000fea0003800000 */
[----:B------:R-:W0:Y:S01]  /*15a0*/  LDC R18, c[0x0][0x3a8] ;  /* 0x0000ea00ff127b82 */ /* 0x000e220000000800 */
[----:B------:R-:W-:-:S07]  /*15b0*/  IMAD R13, R2, UR5, R25 ;  /* 0x00000005020d7c24 */ /* 0x000fce000f8e0219 */
[----:B------:R-:W1:Y:S01]  /*15c0*/  LDC.64 R28, c[0x0][0x380] ;  /* 0x0000e000ff1c7b82 */ /* 0x000e620000000a00 */
[----:B0-----:R-:W-:-:S04]  /*15d0*/  IMAD R13, R13, R18, UR4 ;  /* 0x000000040d0d7e24 */ /* 0x001fc8000f8e0212 */
[----:B-1----:R-:W-:-:S05]  /*15e0*/  IMAD.WIDE R28, R13, 0x4, R28 ;  /* 0x000000040d1c7825 */ /* 0x002fca00078e021c */
[----:B------:R0:W2:Y:S01]  /*15f0*/  LDG.E R24, desc[UR10][R28.64] ;  /* 0x0000000a1c187981 */ /* 0x0000a2000c1e1900 */
[----:B------:R-:W-:-:S04]  /*1600*/  IMAD.WIDE.U32 R26, R18, 0x4, R28 ;  /* 0x00000004121a7825 */ /* 0x000fc800078e001c */
[C---:B------:R-:W-:Y:S02]  /*1610*/  IMAD.WIDE.U32 R20, R18.reuse, 0x4, R26 ;  /* 0x0000000412147825 */ /* 0x040fe400078e001a */
[----:B------:R-:W3:Y:S02]  /*1620*/  LDG.E R26, desc[UR10][R26.64] ;  /* 0x0000000a1a1a7981 */ /* 0x000ee4000c1e1900 */
[C---:B------:R-:W-:Y:S02]  /*1630*/  IMAD.WIDE.U32 R14, R18.reuse, 0x4, R20 ;  /* 0x00000004120e7825 */ /* 0x040fe400078e0014 */
[----:B------:R-:W4:Y:S02]  /*1640*/  LDG.E R20, desc[UR10][R20.64] ;  /* 0x0000000a14147981 */ /* 0x000f24000c1e1900 */
[C---:B------:R-:W-:Y:S02]  /*1650*/  IMAD.WIDE.U32 R12, R18.reuse, 0x4, R14 ;  /* 0x00000004120c7825 */ /* 0x040fe400078e000e */
[----:B------:R-:W4:Y:S02]  /*1660*/  LDG.E R14, desc[UR10][R14.64] ;  /* 0x0000000a0e0e7981 */ /* 0x000f24000c1e1900 */
[----:B------:R-:W-:-:S02]  /*1670*/  IMAD.WIDE.U32 R16, R18, 0x4, R12 ;  /* 0x0000000412107825 */ /* 0x000fc400078e000c */
[----:B------:R-:W4:Y:S02]  /*1680*/  LDG.E R12, desc[UR10][R12.64] ;  /* 0x0000000a0c0c7981 */ /* 0x000f24000c1e1900 */
[C---:B------:R-:W-:Y:S02]  /*1690*/  IMAD.WIDE.U32 R22, R18.reuse, 0x4, R16 ;  /* 0x0000000412167825 */ /* 0x040fe400078e0010 */
[----:B------:R-:W4:Y:S02]  /*16a0*/  LDG.E R17, desc[UR10][R16.64] ;  /* 0x0000000a10117981 */ /* 0x000f24000c1e1900 */
[----:B0-----:R-:W-:Y:S02]  /*16b0*/  IMAD.WIDE.U32 R28, R18, 0x4, R22 ;  /* 0x00000004121c7825 */ /* 0x001fe400078e0016 */
[----:B------:R-:W4:Y:S04]  /*16c0*/  LDG.E R16, desc[UR10][R22.64] ;  /* 0x0000000a16107981 */ /* 0x000f28000c1e1900 */
[----:B------:R-:W4:Y:S01]  /*16d0*/  LDG.E R28, desc[UR10][R28.64] ;  /* 0x0000000a1c1c7981 */ /* 0x000f22000c1e1900 */
[----:B------:R-:W-:Y:S01]  /*16e0*/  IADD3 R25, PT, PT, R25, 0x8, RZ ;  /* 0x0000000819197810 */ /* 0x000fe20007ffe0ff */
[----:B--2--5:R-:W-:-:S04]  /*16f0*/  FADD R24, -R11, R24 ;  /* 0x000000180b187221 */ /* 0x024fc80000000100 */
        /* <DEDUP_REMOVED lines=14> */
[----:B------:R-:W-:-:S07]  /*17e0*/  FFMA R19, R28, R28, R19 ;  /* 0x0000001c1c137223 */ /* 0x000fce0000000013 */
.L_x_19:
        /* <DEDUP_REMOVED lines=25> */
[----:B------:R-:W-:-:S07]  /*1980*/  FFMA R19, R19, R19, R18 ;  /* 0x0000001313137223 */ /* 0x000fce0000000012 */
.L_x_20:
        /* <DEDUP_REMOVED lines=8> */
[----:B--2--5:R-:W-:-:S04]  /*1a10*/  FADD R14, -R11, R14 ;  /* 0x0000000e0b0e7221 */ /* 0x024fc80000000100 */
[----:B------:R-:W-:-:S08]  /*1a20*/  FFMA R19, R14, R14, R19 ;  /* 0x0000000e0e137223 */ /* 0x000fd00000000013 */
[----:B------:R-:W-:Y:S05]  /*1a30*/  @!P0 BRA `(.L_x_18) ;  /* 0x0000000000248947 */ /* 0x000fea0003800000 */
[----:B------:R-:W-:Y:S01]  /*1a40*/  ISETP.NE.AND P0, PT, R7, 0x2, PT ;  /* 0x000000020700780c */ /* 0x000fe20003f05270 */
[----:B------:R-:W-:-:S05]  /*1a50*/  IMAD.WIDE.U32 R12, R17, 0x4, R12 ;  /* 0x00000004110c7825 */ /* 0x000fca00078e000c */
[----:B------:R-:W2:Y:S07]  /*1a60*/  LDG.E R16, desc[UR10][R12.64] ;  /* 0x0000000a0c107981 */ /* 0x000eae000c1e1900 */
[----:B------:R-:W-:-:S06]  /*1a70*/  @P0 IMAD.WIDE.U32 R14, R17, 0x4, R12 ;  /* 0x00000004110e0825 */ /* 0x000fcc00078e000c */
[----:B------:R-:W3:Y:S01]  /*1a80*/  @P0 LDG.E R14, desc[UR10][R14.64] ;  /* 0x0000000a0e0e0981 */ /* 0x000ee2000c1e1900 */
[----:B--2---:R-:W-:-:S04]  /*1a90*/  FADD R16, -R11, R16 ;  /* 0x000000100b107221 */ /* 0x004fc80000000100 */
[----:B------:R-:W-:Y:S01]  /*1aa0*/  FFMA R19, R16, R16, R19 ;  /* 0x0000001010137223 */ /* 0x000fe20000000013 */
[----:B---3--:R-:W-:-:S04]  /*1ab0*/  @P0 FADD R16, -R11, R14 ;  /* 0x0000000e0b100221 */ /* 0x008fc80000000100 */
[----:B------:R-:W-:-:S07]  /*1ac0*/  @P0 FFMA R19, R16, R16, R19 ;  /* 0x0000001010130223 */ /* 0x000fce0000000013 */
.L_x_18:
[----:B-----5:R-:W0:Y:S01]  /*1ad0*/  MUFU.RCP R11, R0 ;  /* 0x00000000000b7308 */ /* 0x020e220000001000 */
        /* <DEDUP_REMOVED lines=8> */
[----:B------:R-:W-:-:S07]  /*1b60*/  MOV R12, 0x1b80 ;  /* 0x00001b80000c7802 */ /* 0x000fce0000000f00 */
[----:B------:R-:W-:Y:S05]  /*1b70*/  CALL.REL.NOINC `($__internal_0_$__cuda_sm3x_div_rn_noftz_f32_slowpath) ;  /* 0x0000001000407944 */ /* 0x000fea0003c00000 */
.L_x_22:
[----:B------:R-:W-:Y:S05]  /*1b80*/  BSYNC.RECONVERGENT B0 ;  /* 0x0000000000007941 */ /* 0x000fea0003800200 */
.L_x_21:
[----:B------:R-:W0:Y:S01]  /*1b90*/  LDC.64 R12, c[0x0][0x390] ;  /* 0x0000e400ff0c7b82 */ /* 0x000e220000000a00 */
[----:B------:R-:W1:Y:S01]  /*1ba0*/  LDCU UR5, c[0x0][0x3a8] ;  /* 0x00007500ff0577ac */ /* 0x000e620008000800 */
[----:B------:R-:W-:Y:S01]  /*1bb0*/  FMNMX R15, R11, 0.050000000745058059692, !PT ;  /* 0x3d4ccccd0b0f7809 */ /* 0x000fe20007800000 */
[----:B------:R-:W-:-:S04]  /*1bc0*/  UIADD3 UR4, UPT, UPT, UR4, 0x1, URZ ;  /* 0x0000000104047890 */ /* 0x000fc8000fffe0ff */
[----:B-1----:R-:W-:Y:S01]  /*1bd0*/  UISETP.NE.AND UP0, UPT, UR4, UR5, UPT ;  /* 0x000000050400728c */ /* 0x002fe2000bf05270 */
[----:B0-----:R-:W-:-:S05]  /*1be0*/  IMAD.WIDE R10, R10, 0x4, R12 ;  /* 0x000000040a0a7825 */ /* 0x001fca00078e020c */
[----:B------:R3:W-:Y:S03]  /*1bf0*/  STG.E desc[UR10][R10.64], R15 ;  /* 0x0000000f0a007986 */ /* 0x0007e6000c10190a */
[----:B------:R-:W-:Y:S05]  /*1c00*/  BRA.U !UP0, `(.L_x_23) ;  /* 0x0000000508287547 */ /* 0x000fea000b800000 */
[----:B------:R-:W-:Y:S05]  /*1c10*/  BRA `(.L_x_24) ;  /* 0xfffffff000fc7947 */ /* 0x000fea000383ffff */
.L_x_15:
[----:B------:R-:W-:Y:S01]  /*1c20*/  ISETP.GE.U32.AND P0, PT, R4, 0x3, PT ;  /* 0x000000030400780c */ /* 0x000fe20003f06070 */
[----:B------:R-:W-:Y:S01]  /*1c30*/  HFMA2 R4, -RZ, RZ, 0, 0 ;  /* 0x00000000ff047431 */ /* 0x000fe200000001ff */
[----:B------:R-:W-:-:S11]  /*1c40*/  LOP3.LUT R5, R10, 0x3, RZ, 0xc0, !PT ;  /* 0x000000030a057812 */ /* 0x000fd600078ec0ff */
[----:B------:R-:W-:Y:S05]  /*1c50*/  @!P0 BRA `(.L_x_25) ;  /* 0x0000000000648947 */ /* 0x000fea0003800000 */
[----:B------:R-:W0:Y:S08]  /*1c60*/  MUFU.RCP R7, R0 ;  /* 0x0000000000077308 */ /* 0x000e300000001000 */
[----:B------:R-:W1:Y:S01]  /*1c70*/  FCHK P0, RZ, R0 ;  /* 0x00000000ff007302 */ /* 0x000e620000000000 */
[----:B0-----:R-:W-:-:S04]  /*1c80*/  FFMA R4, -R0, R7, 1 ;  /* 0x3f80000000047423 */ /* 0x001fc80000000107 */
[----:B------:R-:W-:Y:S01]  /*1c90*/  FFMA R6, R7, R4, R7 ;  /* 0x0000000407067223 */ /* 0x000fe20000000007 */
[----:B------:R-:W-:-:S03]  /*1ca0*/  LOP3.LUT R4, R10, 0x7ffffffc, RZ, 0xc0, !PT ;  /* 0x7ffffffc0a047812 */ /* 0x000fc600078ec0ff */
[----:B------:R-:W-:-:S04]  /*1cb0*/  FFMA R7, RZ, R6, RZ ;  /* 0x00000006ff077223 */ /* 0x000fc800000000ff */
[----:B------:R-:W-:-:S04]  /*1cc0*/  FFMA R8, -R0, R7, RZ ;  /* 0x0000000700087223 */ /* 0x000fc800000001ff */
[----:B------:R-:W-:Y:S01]  /*1cd0*/  FFMA R6, R6, R8, R7 ;  /* 0x0000000806067223 */ /* 0x000fe20000000007 */
[----:B-1----:R-:W-:Y:S06]  /*1ce0*/  @!P0 BRA `(.L_x_26) ;  /* 0x0000000000108947 */ /* 0x002fec0003800000 */
[----:B------:R-:W-:Y:S02]  /*1cf0*/  MOV R19, RZ ;  /* 0x000000ff00137202 */ /* 0x000fe40000000f00 */
[----:B------:R-:W-:-:S07]  /*1d00*/  MOV R12, 0x1d20 ;  /* 0x00001d20000c7802 */ /* 0x000fce0000000f00 */
[----:B------:R-:W-:Y:S05]  /*1d10*/  CALL.REL.NOINC `($__internal_0_$__cuda_sm3x_div_rn_noftz_f32_slowpath) ;  /* 0x0000000c00d87944 */ /* 0x000fea0003c00000 */
[----:B------:R-:W-:-:S07]  /*1d20*/  MOV R6, R11 ;  /* 0x0000000b00067202 */ /* 0x000fce0000000f00 */
.L_x_26:
[----:B------:R-:W0:Y:S01]  /*1d30*/  LDC.64 R8, c[0x0][0x390] ;  /* 0x0000e400ff087b82 */ /* 0x000e220000000a00 */
[----:B------:R-:W-:Y:S01]  /*1d40*/  FMNMX R11, R6, 0.050000000745058059692, !PT ;  /* 0x3d4ccccd060b7809 */ /* 0x000fe20007800000 */
[----:B------:R-:W-:-:S06]  /*1d50*/  UMOV UR4, URZ ;  /* 0x000000ff00047c82 */ /* 0x000fcc0008000000 */
.L_x_27:
[----:B-1----:R-:W-:Y:S01]  /*1d60*/  IADD3 R7, PT, PT, R3, UR4, RZ ;  /* 0x0000000403077c10 */ /* 0x002fe2000fffe0ff */
[----:B------:R-:W-:-:S04]  /*1d70*/  UIADD3 UR4, UPT, UPT, UR4, 0x4, URZ ;  /* 0x0000000404047890 */ /* 0x000fc8000fffe0ff */
[----:B0-----:R-:W-:Y:S02]  /*1d80*/  IMAD.WIDE R6, R7, 0x4, R8 ;  /* 0x0000000407067825 */ /* 0x001fe400078e0208 */
[----:B------:R-:W-:-:S03]  /*1d90*/  ISETP.NE.AND P0, PT, R4, UR4, PT ;  /* 0x0000000404007c0c */ /* 0x000fc6000bf05270 */
[----:B------:R1:W-:Y:S04]  /*1da0*/  STG.E desc[UR10][R6.64], R11 ;  /* 0x0000000b06007986 */ /* 0x0003e8000c10190a */
[----:B------:R1:W-:Y:S04]  /*1db0*/  STG.E desc[UR10][R6.64+0x4], R11 ;  /* 0x0000040b06007986 */ /* 0x0003e8000c10190a */
[----:B------:R1:W-:Y:S04]  /*1dc0*/  STG.E desc[UR10][R6.64+0x8], R11 ;  /* 0x0000080b06007986 */ /* 0x0003e8000c10190a */
[----:B------:R1:W-:Y:S01]  /*1dd0*/  STG.E desc[UR10][R6.64+0xc], R11 ;  /* 0x00000c0b06007986 */ /* 0x0003e2000c10190a */
[----:B------:R-:W-:Y:S05]  /*1de0*/  @P0 BRA `(.L_x_27) ;  /* 0xfffffffc00dc0947 */ /* 0x000fea000383ffff */
.L_x_25:
[----:B------:R-:W-:-:S13]  /*1df0*/  ISETP.NE.AND P0, PT, R5, RZ, PT ;  /* 0x000000ff0500720c */ /* 0x000fda0003f05270 */
[----:B------:R-:W-:Y:S05]  /*1e00*/  @!P0 BRA `(.L_x_23) ;  /* 0x0000000000a88947 */ /* 0x000fea0003800000 */
[----:B------:R-:W-:-:S13]  /*1e10*/  ISETP.NE.AND P0, PT, R5, 0x1, PT ;  /* 0x000000010500780c */ /* 0x000fda0003f05270 */
[----:B------:R-:W-:Y:S05]  /*1e20*/  @!P0 BRA `(.L_x_28) ;  /* 0x00000000004c8947 */ /* 0x000fea0003800000 */
[----:B------:R-:W1:Y:S08]  /*1e30*/  MUFU.RCP R5, R0 ;  /* 0x0000000000057308 */ /* 0x000e700000001000 */
[----:B------:R-:W0:Y:S01]  /*1e40*/  FCHK P0, RZ, R0 ;  /* 0x00000000ff007302 */ /* 0x000e220000000000 */
[----:B-1----:R-:W-:-:S04]  /*1e50*/  FFMA R6, -R0, R5, 1 ;  /* 0x3f80000000067423 */ /* 0x002fc80000000105 */
[----:B------:R-:W-:Y:S01]  /*1e60*/  FFMA R6, R5, R6, R5 ;  /* 0x0000000605067223 */ /* 0x000fe20000000005 */
[----:B------:R-:W-:-:S03]  /*1e70*/  IADD3 R5, PT, PT, R3, R4, RZ ;  /* 0x0000000403057210 */ /* 0x000fc60007ffe0ff */
[----:B------:R-:W-:-:S04]  /*1e80*/  FFMA R7, RZ, R6, RZ ;  /* 0x00000006ff077223 */ /* 0x000fc800000000ff */
[----:B------:R-:W-:-:S04]  /*1e90*/  FFMA R8, -R0, R7, RZ ;  /* 0x0000000700087223 */ /* 0x000fc800000001ff */
[----:B------:R-:W-:Y:S01]  /*1ea0*/  FFMA R8, R6, R8, R7 ;  /* 0x0000000806087223 */ /* 0x000fe20000000007 */
[----:B0-----:R-:W-:Y:S06]  /*1eb0*/  @!P0 BRA `(.L_x_29) ;  /* 0x0000000000108947 */ /* 0x001fec0003800000 */
[----:B------:R-:W-:Y:S01]  /*1ec0*/  HFMA2 R19, -RZ, RZ, 0, 0 ;  /* 0x00000000ff137431 */ /* 0x000fe200000001ff */
[----:B------:R-:W-:-:S07]  /*1ed0*/  MOV R12, 0x1ef0 ;  /* 0x00001ef0000c7802 */ /* 0x000fce0000000f00 */
[----:B------:R-:W-:Y:S05]  /*1ee0*/  CALL.REL.NOINC `($__internal_0_$__cuda_sm3x_div_rn_noftz_f32_slowpath) ;  /* 0x0000000c00647944 */ /* 0x000fea0003c00000 */
[----:B------:R-:W-:-:S07]  /*1ef0*/  MOV R8, R11 ;  /* 0x0000000b00087202 */ /* 0x000fce0000000f00 */
.L_x_29:
[----:B------:R-:W0:Y:S01]  /*1f00*/  LDC.64 R6, c[0x0][0x390] ;  /* 0x0000e400ff067b82 */ /* 0x000e220000000a00 */
[----:B------:R-:W-:Y:S02]  /*1f10*/  FMNMX R9, R8, 0.050000000745058059692, !PT ;  /* 0x3d4ccccd08097809 */ /* 0x000fe40007800000 */
[----:B------:R-:W-:Y:S01]  /*1f20*/  IADD3 R4, PT, PT, R4, 0x2, RZ ;  /* 0x0000000204047810 */ /* 0x000fe20007ffe0ff */
[----:B0-----:R-:W-:-:S05]  /*1f30*/  IMAD.WIDE R6, R5, 0x4, R6 ;  /* 0x0000000405067825 */ /* 0x001fca00078e0206 */
[----:B------:R0:W-:Y:S04]  /*1f40*/  STG.E desc[UR10][R6.64], R9 ;  /* 0x0000000906007986 */ /* 0x0001e8000c10190a */
[----:B------:R0:W-:Y:S02]  /*1f50*/  STG.E desc[UR10][R6.64+0x4], R9 ;  /* 0x0000040906007986 */ /* 0x0001e4000c10190a */
.L_x_28:
[----:B------:R-:W2:Y:S02]  /*1f60*/  LDCU UR4, c[0x0][0x3a8] ;  /* 0x00007500ff0477ac */ /* 0x000ea40008000800 */
[----:B--2---:R-:W-:-:S04]  /*1f70*/  ULOP3.LUT UR4, UR4, 0x1, URZ, 0xc0, !UPT ;  /* 0x0000000104047892 */ /* 0x004fc8000f8ec0ff */
[----:B------:R-:W-:-:S09]  /*1f80*/  UISETP.NE.U32.AND UP0, UPT, UR4, 0x1, UPT ;  /* 0x000000010400788c */ /* 0x000fd2000bf05070 */
[----:B------:R-:W-:Y:S05]  /*1f90*/  BRA.U UP0, `(.L_x_23) ;  /* 0x0000000100447547 */ /* 0x000fea000b800000 */
[----:B------:R-:W0:Y:S01]  /*1fa0*/  MUFU.RCP R5, R0 ;  /* 0x0000000000057308 */ /* 0x000e220000001000 */
[----:B------:R-:W-:-:S07]  /*1fb0*/  IADD3 R4, PT, PT, R3, R4, RZ ;  /* 0x0000000403047210 */ /* 0x000fce0007ffe0ff */
[----:B------:R-:W2:Y:S01]  /*1fc0*/  FCHK P0, RZ, R0 ;  /* 0x00000000ff007302 */ /* 0x000ea20000000000 */
[----:B01----:R-:W-:-:S04]  /*1fd0*/  FFMA R6, -R0, R5, 1 ;  /* 0x3f80000000067423 */ /* 0x003fc80000000105 */
[----:B------:R-:W-:-:S04]  /*1fe0*/  FFMA R5, R5, R6, R5 ;  /* 0x0000000605057223 */ /* 0x000fc80000000005 */
[----:B------:R-:W-:-:S04]  /*1ff0*/  FFMA R6, RZ, R5, RZ ;  /* 0x00000005ff067223 */ /* 0x000fc800000000ff */
[----:B------:R-:W-:-:S04]  /*2000*/  FFMA R7, -R0, R6, RZ ;  /* 0x0000000600077223 */ /* 0x000fc800000001ff */
[----:B------:R-:W-:Y:S01]  /*2010*/  FFMA R5, R5, R7, R6 ;  /* 0x0000000705057223 */ /* 0x000fe20000000006 */
[----:B--2---:R-:W-:Y:S06]  /*2020*/  @!P0 BRA `(.L_x_30) ;  /* 0x0000000000108947 */ /* 0x004fec0003800000 */
[----:B------:R-:W-:Y:S01]  /*2030*/  HFMA2 R19, -RZ, RZ, 0, 0 ;  /* 0x00000000ff137431 */ /* 0x000fe200000001ff */
[----:B------:R-:W-:-:S07]  /*2040*/  MOV R12, 0x2060 ;  /* 0x00002060000c7802 */ /* 0x000fce0000000f00 */
[----:B------:R-:W-:Y:S05]  /*2050*/  CALL.REL.NOINC `($__internal_0_$__cuda_sm3x_div_rn_noftz_f32_slowpath) ;  /* 0x0000000c00087944 */ /* 0x000fea0003c00000 */
[----:B------:R-:W-:-:S07]  /*2060*/  MOV R5, R11 ;  /* 0x0000000b00057202 */ /* 0x000fce0000000f00 */
.L_x_30:
[----:B------:R-:W0:Y:S01]  /*2070*/  LDC.64 R6, c[0x0][0x390] ;  /* 0x0000e400ff067b82 */ /* 0x000e220000000a00 */
[----:B------:R-:W-:Y:S01]  /*2080*/  FMNMX R9, R5, 0.050000000745058059692, !PT ;  /* 0x3d4ccccd05097809 */ /* 0x000fe20007800000 */
[----:B0-----:R-:W-:-:S05]  /*2090*/  IMAD.WIDE R4, R4, 0x4, R6 ;  /* 0x0000000404047825 */ /* 0x001fca00078e0206 */
[----:B------:R2:W-:Y:S02]  /*20a0*/  STG.E desc[UR10][R4.64], R9 ;  /* 0x0000000904007986 */ /* 0x0005e4000c10190a */
.L_x_23:
[----:B------:R-:W4:Y:S01]  /*20b0*/  LDCU UR12, c[0x0][0x3a8] ;  /* 0x00007500ff0c77ac */ /* 0x000f220008000800 */
[----:B------:R-:W-:Y:S01]  /*20c0*/  HFMA2 R19, -RZ, RZ, 0, 0 ;  /* 0x00000000ff137431 */ /* 0x000fe200000001ff */
[----:B----4-:R-:W-:Y:S02]  /*20d0*/  UIADD3 UR4, UPT, UPT, UR12, -0x1, URZ ;  /* 0xffffffff0c047890 */ /* 0x010fe4000fffe0ff */
[----:B------:R-:W-:Y:S02]  /*20e0*/  ULOP3.LUT UR8, UR12, 0xf, URZ, 0xc0, !UPT ;  /* 0x0000000f0c087892 */ /* 0x000fe4000f8ec0ff */
[----:B------:R-:W-:Y:S02]  /*20f0*/  UISETP.GE.U32.AND UP1, UPT, UR4, 0xf, UPT ;  /* 0x0000000f0400788c */ /* 0x000fe4000bf26070 */
[----:B------:R-:W-:Y:S01]  /*2100*/  UISETP.NE.AND UP0, UPT, UR8, URZ, UPT ;  /* 0x000000ff0800728c */ /* 0x000fe2000bf05270 */
[----:B------:R-:W-:-:S06]  /*2110*/  UMOV UR4, URZ ;  /* 0x000000ff00047c82 */ /* 0x000fcc0008000000 */
[----:B------:R-:W-:Y:S05]  /*2120*/  BRA.U !UP1, `(.L_x_31) ;  /* 0x0000000109b87547 */ /* 0x000fea000b800000 */
[----:B------:R-:W4:Y:S01]  /*2130*/  LDCU.64 UR6, c[0x0][0x390] ;  /* 0x00007200ff0677ac */ /* 0x000f220008000a00 */
[----:B------:R-:W-:Y:S02]  /*2140*/  MOV R19, RZ ;  /* 0x000000ff00137202 */ /* 0x000fe40000000f00 */
[----:B------:R-:W-:Y:S01]  /*2150*/  MOV R0, R3 ;  /* 0x0000000300007202 */ /* 0x000fe20000000f00 */
[----:B------:R-:W-:-:S04]  /*2160*/  ULOP3.LUT UR4, UR12, 0x7ffffff0, URZ, 0xc0, !UPT ;  /* 0x7ffffff00c047892 */ /* 0x000fc8000f8ec0ff */
[----:B------:R-:W-:Y:S02]  /*2170*/  UIADD3 UR9, UPT, UPT, -UR4, URZ, URZ ;  /* 0x000000ff04097290 */ /* 0x000fe4000fffe1ff */
[----:B----4-:R-:W-:-:S04]  /*2180*/  UIADD3 UR5, UP1, UPT, UR6, 0x20, URZ ;  /* 0x0000002006057890 */ /* 0x010fc8000ff3e0ff */
[----:B------:R-:W-:-:S12]  /*2190*/  UIADD3.X UR6, UPT, UPT, URZ, UR7, URZ, UP1, !UPT ;  /* 0x00000007ff067290 */ /* 0x000fd80008ffe4ff */
.L_x_32:
[----:B--2---:R-:W-:Y:S02]  /*21a0*/  MOV R4, UR5 ;  /* 0x0000000500047c02 */ /* 0x004fe40008000f00 */
[----:B------:R-:W-:-:S03]  /*21b0*/  MOV R5, UR6 ;  /* 0x0000000600057c02 */ /* 0x000fc60008000f00 */
[----:B------:R-:W-:-:S05]  /*21c0*/  IMAD.WIDE R4, R0, 0x4, R4 ;  /* 0x0000000400047825 */ /* 0x000fca00078e0204 */
[----:B------:R-:W2:Y:S04]  /*21d0*/  LDG.E R14, desc[UR10][R4.64+-0x20] ;  /* 0xffffe00a040e7981 */ /* 0x000ea8000c1e1900 */
[----:B---3--:R-:W3:Y:S04]  /*21e0*/  LDG.E R15, desc[UR10][R4.64+-0x1c] ;  /* 0xffffe40a040f7981 */ /* 0x008ee8000c1e1900 */
[----:B------:R-:W4:Y:S04]  /*21f0*/  LDG.E R17, desc[UR10][R4.64+-0x18] ;  /* 0xffffe80a04117981 */ /* 0x000f28000c1e1900 */
[----:B------:R-:W5:Y:S04]  /*2200*/  LDG.E R21, desc[UR10][R4.64+-0x14] ;  /* 0xffffec0a04157981 */ /* 0x000f68000c1e1900 */
[----:B------:R-:W5:Y:S04]  /*2210*/  LDG.E R23, desc[UR10][R4.64+-0x10] ;  /* 0xfffff00a04177981 */ /* 0x000f68000c1e1900 */
[----:B------:R-:W5:Y:S04]  /*2220*/  LDG.E R25, desc[UR10][R4.64+-0xc] ;  /* 0xfffff40a04197981 */ /* 0x000f68000c1e1900 */
[----:B------:R-:W5:Y:S04]  /*2230*/  LDG.E R27, desc[UR10][R4.64+-0x8] ;  /* 0xfffff80a041b7981 */ /* 0x000f68000c1e1900 */
[----:B------:R-:W5:Y:S04]  /*2240*/  LDG.E R29, desc[UR10][R4.64+-0x4] ;  /* 0xfffffc0a041d7981 */ /* 0x000f68000c1e1900 */
[----:B------:R-:W5:Y:S04]  /*2250*/  LDG.E R12, desc[UR10][R4.64] ;  /* 0x0000000a040c7981 */ /* 0x000f68000c1e1900 */
[----:B-1----:R-:W5:Y:S04]  /*2260*/  LDG.E R11, desc[UR10][R4.64+0x4] ;  /* 0x0000040a040b7981 */ /* 0x002f68000c1e1900 */
[----:B------:R-:W5:Y:S04]  /*2270*/  LDG.E R10, desc[UR10][R4.64+0x8] ;  /* 0x0000080a040a7981 */ /* 0x000f68000c1e1900 */
[----:B0-----:R-:W5:Y:S04]  /*2280*/  LDG.E R9, desc[UR10][R4.64+0xc] ;  /* 0x00000c0a04097981 */ /* 0x001f68000c1e1900 */
[----:B------:R-:W5:Y:S04]  /*2290*/  LDG.E R8, desc[UR10][R4.64+0x10] ;  /* 0x0000100a04087981 */ /* 0x000f68000c1e1900 */
[----:B------:R-:W5:Y:S04]  /*22a0*/  LDG.E R7, desc[UR10][R4.64+0x14] ;  /* 0x0000140a04077981 */ /* 0x000f68000c1e1900 */
[----:B------:R-:W5:Y:S04]  /*22b0*/  LDG.E R6, desc[UR10][R4.64+0x18] ;  /* 0x0000180a04067981 */ /* 0x000f68000c1e1900 */
[----:B------:R-:W5:Y:S01]  /*22c0*/  LDG.E R13, desc[UR10][R4.64+0x1c] ;  /* 0x00001c0a040d7981 */ /* 0x000f62000c1e1900 */
[----:B------:R-:W-:Y:S01]  /*22d0*/  UIADD3 UR9, UPT, UPT, UR9, 0x10, URZ ;  /* 0x0000001009097890 */ /* 0x000fe2000fffe0ff */
[----:B------:R-:W-:-:S03]  /*22e0*/  IADD3 R0, PT, PT, R0, 0x10, RZ ;  /* 0x0000001000007810 */ /* 0x000fc60007ffe0ff */
[----:B------:R-:W-:Y:S01]  /*22f0*/  UISETP.NE.AND UP1, UPT, UR9, URZ, UPT ;  /* 0x000000ff0900728c */ /* 0x000fe2000bf25270 */
[----:B--2---:R-:W-:-:S04]  /*2300*/  FADD R14, R14, R19 ;  /* 0x000000130e0e7221 */ /* 0x004fc80000000000 */
[----:B---3--:R-:W-:-:S04]  /*2310*/  FADD R14, R14, R15 ;  /* 0x0000000f0e0e7221 */ /* 0x008fc80000000000 */
[----:B----4-:R-:W-:-:S04]  /*2320*/  FADD R14, R14, R17 ;  /* 0x000000110e0e7221 */ /* 0x010fc80000000000 */
[----:B-----5:R-:W-:-:S04]  /*2330*/  FADD R14, R14, R21 ;  /* 0x000000150e0e7221 */ /* 0x020fc80000000000 */
[----:B------:R-:W-:-:S04]  /*2340*/  FADD R14, R14, R23 ;  /* 0x000000170e0e7221 */ /* 0x000fc80000000000 */
        /* <DEDUP_REMOVED lines=10> */
[----:B------:R-:W-:Y:S01]  /*23f0*/  FADD R19, R6, R13 ;  /* 0x0000000d06137221 */ /* 0x000fe20000000000 */
[----:B------:R-:W-:Y:S06]  /*2400*/  BRA.U UP1, `(.L_x_32) ;  /* 0xfffffffd01647547 */ /* 0x000fec000b83ffff */
.L_x_31:
[----:B------:R-:W-:Y:S05]  /*2410*/  BRA.U !UP0, `(.L_x_0) ;  /* 0x0000000108d07547 */ /* 0x000fea000b800000 */
[----:B------:R-:W-:Y:S02]  /*2420*/  UISETP.GE.U32.AND UP0, UPT, UR8, 0x8, UPT ;  /* 0x000000080800788c */ /* 0x000fe4000bf06070 */
[----:B------:R-:W-:-:S04]  /*2430*/  ULOP3.LUT UR6, UR12, 0x7, URZ, 0xc0, !UPT ;  /* 0x000000070c067892 */ /* 0x000fc8000f8ec0ff */
[----:B------:R-:W-:-:S03]  /*2440*/  UISETP.NE.AND UP1, UPT, UR6, URZ, UPT ;  /* 0x000000ff0600728c */ /* 0x000fc6000bf25270 */
[----:B------:R-:W-:Y:S08]  /*2450*/  BRA.U !UP0, `(.L_x_33) ;  /* 0x0000000108507547 */ /* 0x000ff0000b800000 */
[----:B--2---:R-:W2:Y:S01]  /*2460*/  LDC.64 R4, c[0x0][0x390] ;  /* 0x0000e400ff047b82 */ /* 0x004ea20000000a00 */
[----:B01----:R-:W-:-:S05]  /*2470*/  IADD3 R7, PT, PT, R3, UR4, RZ ;  /* 0x0000000403077c10 */ /* 0x003fca000fffe0ff */
[----:B--2---:R-:W-:-:S05]  /*2480*/  IMAD.WIDE R4, R7, 0x4, R4 ;  /* 0x0000000407047825 */ /* 0x004fca00078e0204 */
[----:B------:R-:W2:Y:S04]  /*2490*/  LDG.E R0, desc[UR10][R4.64] ;  /* 0x0000000a04007981 */ /* 0x000ea8000c1e1900 */
[----:B------:R-:W4:Y:S04]  /*24a0*/  LDG.E R7, desc[UR10][R4.64+0x4] ;  /* 0x0000040a04077981 */ /* 0x000f28000c1e1900 */
[----:B------:R-:W5:Y:S04]  /*24b0*/  LDG.E R9, desc[UR10][R4.64+0x8] ;  /* 0x0000080a04097981 */ /* 0x000f68000c1e1900 */
[----:B---3--:R-:W3:Y:S04]  /*24c0*/  LDG.E R11, desc[UR10][R4.64+0xc] ;  /* 0x00000c0a040b7981 */ /* 0x008ee8000c1e1900 */
[----:B------:R-:W3:Y:S04]  /*24d0*/  LDG.E R13, desc[UR10][R4.64+0x10] ;  /* 0x0000100a040d7981 */ /* 0x000ee8000c1e1900 */
[----:B------:R-:W3:Y:S04]  /*24e0*/  LDG.E R15, desc[UR10][R4.64+0x14] ;  /* 0x0000140a040f7981 */ /* 0x000ee8000c1e1900 */
[----:B------:R-:W3:Y:S04]  /*24f0*/  LDG.E R17, desc[UR10][R4.64+0x18] ;  /* 0x0000180a04117981 */ /* 0x000ee8000c1e1900 */
[----:B------:R-:W3:Y:S01]  /*2500*/  LDG.E R21, desc[UR10][R4.64+0x1c] ;  /* 0x00001c0a04157981 */ /* 0x000ee2000c1e1900 */
[----:B------:R-:W-:Y:S01]  /*2510*/  UIADD3 UR4, UPT, UPT, UR4, 0x8, URZ ;  /* 0x0000000804047890 */ /* 0x000fe2000fffe0ff */
[----:B--2---:R-:W-:-:S04]  /*2520*/  FADD R0, R19, R0 ;  /* 0x0000000013007221 */ /* 0x004fc80000000000 */
[----:B----4-:R-:W-:-:S04]  /*2530*/  FADD R0, R0, R7 ;  /* 0x0000000700007221 */ /* 0x010fc80000000000 */
[----:B-----5:R-:W-:-:S04]  /*2540*/  FADD R0, R0, R9 ;  /* 0x0000000900007221 */ /* 0x020fc80000000000 */
[----:B---3--:R-:W-:-:S04]  /*2550*/  FADD R0, R0, R11 ;  /* 0x0000000b00007221 */ /* 0x008fc80000000000 */
[----:B------:R-:W-:-:S04]  /*2560*/  FADD R0, R0, R13 ;  /* 0x0000000d00007221 */ /* 0x000fc80000000000 */
[----:B------:R-:W-:-:S04]  /*2570*/  FADD R0, R0, R15 ;  /* 0x0000000f00007221 */ /* 0x000fc80000000000 */
[----:B------:R-:W-:-:S04]  /*2580*/  FADD R0, R0, R17 ;  /* 0x0000001100007221 */ /* 0x000fc80000000000 */
[----:B------:R-:W-:-:S07]  /*2590*/  FADD R19, R0, R21 ;  /* 0x0000001500137221 */ /* 0x000fce0000000000 */
.L_x_33:
        /* <DEDUP_REMOVED lines=11> */
[----:B---3--:R-:W3:Y:S01]  /*2650*/  LDG.E R11, desc[UR10][R4.64+0xc] ;  /* 0x00000c0a040b7981 */ /* 0x008ee2000c1e1900 */
[----:B------:R-:W-:Y:S01]  /*2660*/  UIADD3 UR4, UPT, UPT, UR4, 0x4, URZ ;  /* 0x0000000404047890 */ /* 0x000fe2000fffe0ff */
[----:B--2---:R-:W-:-:S04]  /*2670*/  FADD R0, R19, R0 ;  /* 0x0000000013007221 */ /* 0x004fc80000000000 */
[----:B----4-:R-:W-:-:S04]  /*2680*/  FADD R0, R0, R7 ;  /* 0x0000000700007221 */ /* 0x010fc80000000000 */
[----:B-----5:R-:W-:-:S04]  /*2690*/  FADD R0, R0, R9 ;  /* 0x0000000900007221 */ /* 0x020fc80000000000 */
[----:B---3--:R-:W-:-:S07]  /*26a0*/  FADD R19, R0, R11 ;  /* 0x0000000b00137221 */ /* 0x008fce0000000000 */
.L_x_34:
[----:B------:R-:W-:Y:S05]  /*26b0*/  BRA.U !UP1, `(.L_x_0) ;  /* 0x0000000109287547 */ /* 0x000fea000b800000 */
[----:B01----:R-:W0:Y:S01]  /*26c0*/  LDC.64 R6, c[0x0][0x390] ;  /* 0x0000e400ff067b82 */ /* 0x003e220000000a00 */
[----:B------:R-:W-:Y:S01]  /*26d0*/  IADD3 R3, PT, PT, R3, UR4, RZ ;  /* 0x0000000403037c10 */ /* 0x000fe2000fffe0ff */
[----:B------:R-:W-:-:S12]  /*26e0*/  UIADD3 UR5, UPT, UPT, -UR5, URZ, URZ ;  /* 0x000000ff05057290 */ /* 0x000fd8000fffe1ff */
.L_x_35:
[----:B0-2---:R-:W-:-:S06]  /*26f0*/  IMAD.WIDE R4, R3, 0x4, R6 ;  /* 0x0000000403047825 */ /* 0x005fcc00078e0206 */
[----:B------:R-:W2:Y:S01]  /*2700*/  LDG.E R4, desc[UR10][R4.64] ;  /* 0x0000000a04047981 */ /* 0x000ea2000c1e1900 */
[----:B------:R-:W-:Y:S01]  /*2710*/  UIADD3 UR5, UPT, UPT, UR5, 0x1, URZ ;  /* 0x0000000105057890 */ /* 0x000fe2000fffe0ff */
[----:B------:R-:W-:-:S03]  /*2720*/  IADD3 R3, PT, PT, R3, 0x1, RZ ;  /* 0x0000000103037810 */ /* 0x000fc60007ffe0ff */
[----:B------:R-:W-:Y:S01]  /*2730*/  UISETP.NE.AND UP0, UPT, UR5, URZ, UPT ;  /* 0x000000ff0500728c */ /* 0x000fe2000bf05270 */
[----:B--2---:R-:W-:-:S08]  /*2740*/  FADD R19, R4, R19 ;  /* 0x0000001304137221 */ /* 0x004fd00000000000 */
[----:B------:R-:W-:Y:S05]  /*2750*/  BRA.U UP0, `(.L_x_35) ;  /* 0xfffffffd00e47547 */ /* 0x000fea000b83ffff */
.L_x_0:
[----:B------:R-:W-:Y:S01]  /*2760*/  I2FP.F32.S32 R3, UR12 ;  /* 0x0000000c00037c45 */ /* 0x000fe20008201400 */
[----:B------:R-:W-:Y:S03]  /*2770*/  BSSY.RECONVERGENT B0, `(.L_x_36) ;  /* 0x000000d000007945 */ /* 0x000fe60003800200 */
[----:B------:R-:W2:Y:S08]  /*2780*/  MUFU.RCP R0, R3 ;  /* 0x0000000300007308 */ /* 0x000eb00000001000 */
[----:B------:R-:W4:Y:S01]  /*2790*/  FCHK P0, R19, R3 ;  /* 0x0000000313007302 */ /* 0x000f220000000000 */
[----:B--2---:R-:W-:-:S04]  /*27a0*/  FFMA R5, -R3, R0, 1 ;  /* 0x3f80000003057423 */ /* 0x004fc80000000100 */
[----:B------:R-:W-:-:S04]  /*27b0*/  FFMA R0, R0, R5, R0 ;  /* 0x0000000500007223 */ /* 0x000fc80000000000 */
[----:B------:R-:W-:-:S04]  /*27c0*/  FFMA R4, R0, R19, RZ ;  /* 0x0000001300047223 */ /* 0x000fc800000000ff */
[----:B------:R-:W-:-:S04]  /*27d0*/  FFMA R5, -R3, R4, R19 ;  /* 0x0000000403057223 */ /* 0x000fc80000000113 */
[----:B------:R-:W-:Y:S01]  /*27e0*/  FFMA R0, R0, R5, R4 ;  /* 0x0000000500007223 */ /* 0x000fe20000000004 */
[----:B----4-:R-:W-:Y:S06]  /*27f0*/  @!P0 BRA `(.L_x_37) ;  /* 0x0000000000108947 */ /* 0x010fec0003800000 */
[----:B------:R-:W-:Y:S02]  /*2800*/  MOV R0, R3 ;  /* 0x0000000300007202 */ /* 0x000fe40000000f00 */
[----:B------:R-:W-:-:S07]  /*2810*/  MOV R12, 0x2830 ;  /* 0x00002830000c7802 */ /* 0x000fce0000000f00 */
[----:B01-3--:R-:W-:Y:S05]  /*2820*/  CALL.REL.NOINC `($__internal_0_$__cuda_sm3x_div_rn_noftz_f32_slowpath) ;  /* 0x0000000400147944 */ /* 0x00bfea0003c00000 */
[----:B------:R-:W-:-:S07]  /*2830*/  MOV R0, R11 ;  /* 0x0000000b00007202 */ /* 0x000fce0000000f00 */
.L_x_37:
[----:B------:R-:W-:Y:S05]  /*2840*/  BSYNC.RECONVERGENT B0 ;  /* 0x0000000000007941 */ /* 0x000fea0003800200 */
.L_x_36:
[----:B------:R-:W2:Y:S01]  /*2850*/  LDC R4, c[0x0][0x3a4] ;  /* 0x0000e900ff047b82 */ /* 0x000ea20000000800 */
[C---:B01----:R-:W-:Y:S01]  /*2860*/  FMUL R7, R0.reuse, 6.2831854820251464844 ;  /* 0x40c90fdb00077820 */ /* 0x043fe20000400000 */
[----:B------:R-:W-:Y:S01]  /*2870*/  FSETP.GTU.AND P0, PT, R0, RZ, PT ;  /* 0x000000ff0000720b */ /* 0x000fe20003f0c000 */
[----:B---3--:R-:W-:Y:S01]  /*2880*/  HFMA2 R11, -RZ, RZ, 1.5048828125, 33.21875 ;  /* 0x3e055027ff0b7431 */ /* 0x008fe200000001ff */
[----:B------:R-:W0:Y:S01]  /*2890*/  LDCU UR4, c[0x0][0x3a8] ;  /* 0x00007500ff0477ac */ /* 0x000e220008000800 */
[----:B------:R-:W-:Y:S02]  /*28a0*/  MOV R14, 0x7f800000 ;  /* 0x7f800000000e7802 */ /* 0x000fe40000000f00 */
[----:B------:R-:W-:-:S04]  /*28b0*/  FSEL R7, R7, 6.2831854847900103778e-06, P0 ;  /* 0x36d2d42707077808 */ /* 0x000fc80000000000 */
[----:B------:R-:W-:Y:S01]  /*28c0*/  FSETP.GEU.AND P0, PT, R7, 1.175494350822287508e-38, PT ;  /* 0x008000000700780b */ /* 0x000fe20003f0e000 */
[----:B0-----:R-:W-:Y:S01]  /*28d0*/  UIADD3 UR4, UPT, UPT, UR4, 0x1, URZ ;  /* 0x0000000104047890 */ /* 0x001fe2000fffe0ff */
[----:B--2---:R-:W-:-:S11]  /*28e0*/  ISETP.GE.AND P1, PT, R4, 0x1, PT ;  /* 0x000000010400780c */ /* 0x004fd60003f26270 */
[----:B------:R-:W-:Y:S01]  /*28f0*/  @!P0 FMUL R7, R7, 8388608 ;  /* 0x4b00000007078820 */ /* 0x000fe20000400000 */
[----:B------:R-:W-:Y:S02]  /*2900*/  I2FP.F32.S32 R0, R4 ;  /* 0x0000000400007245 */ /* 0x000fe40000201400 */
[----:B------:R-:W-:Y:S02]  /*2910*/  FSEL R12, RZ, -23, P1 ;  /* 0xc1b80000ff0c7808 */ /* 0x000fe40000800000 */
[C---:B------:R-:W-:Y:S01]  /*2920*/  IADD3 R4, PT, PT, R7.reuse, -0x3f2aaaab, RZ ;  /* 0xc0d5555507047810 */ /* 0x040fe20007ffe0ff */
[----:B------:R-:W-:Y:S01]  /*2930*/  FMUL R6, R0, -0.5 ;  /* 0xbf00000000067820 */ /* 0x000fe20000400000 */
[----:B------:R-:W-:Y:S02]  /*2940*/  ISETP.GT.U32.AND P2, PT, R7, 0x7f7fffff, PT ;  /* 0x7f7fffff0700780c */ /* 0x000fe40003f44070 */
[----:B------:R-:W-:Y:S01]  /*2950*/  LOP3.LUT R10, R4, 0xff800000, RZ, 0xc0, !PT ;  /* 0xff800000040a7812 */ /* 0x000fe200078ec0ff */
[----:B------:R-:W-:Y:S01]  /*2960*/  FMUL R6, R3, R6 ;  /* 0x0000000603067220 */ /* 0x000fe20000400000 */
[----:B------:R-:W-:-:S02]  /*2970*/  @!P1 FMUL R0, R0, 8388608 ;  /* 0x4b00000000009820 */ /* 0x000fc40000400000 */
[CC--:B------:R-:W-:Y:S02]  /*2980*/  IADD3 R4, PT, PT, R7.reuse, -R10.reuse, RZ ;  /* 0x8000000a07047210 */ /* 0x0c0fe40007ffe0ff */
[----:B------:R-:W-:Y:S02]  /*2990*/  I2FP.F32.S32 R10, R10 ;  /* 0x0000000a000a7245 */ /* 0x000fe40000201400 */
[----:B------:R-:W-:Y:S01]  /*29a0*/  IADD3 R9, PT, PT, R0, -0x3f2aaaab, RZ ;  /* 0xc0d5555500097810 */ /* 0x000fe20007ffe0ff */
[----:B------:R-:W-:Y:S01]  /*29b0*/  FADD R4, R4, -1 ;  /* 0xbf80000004047421 */ /* 0x000fe20000000000 */
[----:B------:R-:W-:Y:S02]  /*29c0*/  FSETP.NEU.AND P1, PT, R7, RZ, PT ;  /* 0x000000ff0700720b */ /* 0x000fe40003f2d000 */
[----:B------:R-:W-:Y:S01]  /*29d0*/  LOP3.LUT R9, R9, 0xff800000, RZ, 0xc0, !PT ;  /* 0xff80000009097812 */ /* 0x000fe200078ec0ff */
[----:B------:R-:W-:-:S03]  /*29e0*/  FFMA R5, R4, -R11, 0.14084610342979431152 ;  /* 0x3e1039f604057423 */ /* 0x000fc6000000080b */
[----:B------:R-:W-:Y:S01]  /*29f0*/  IADD3 R8, PT, PT, R0, -R9, RZ ;  /* 0x8000000900087210 */ /* 0x000fe20007ffe0ff */
[----:B------:R-:W-:Y:S01]  /*2a00*/  FFMA R5, R4, R5, -0.12148627638816833496 ;  /* 0xbdf8cdcc04057423 */ /* 0x000fe20000000005 */
[----:B------:R-:W-:-:S03]  /*2a10*/  I2FP.F32.S32 R9, R9 ;  /* 0x0000000900097245 */ /* 0x000fc60000201400 */
[----:B------:R-:W-:Y:S01]  /*2a20*/  FADD R8, R8, -1 ;  /* 0xbf80000008087421 */ /* 0x000fe20000000000 */
[----:B------:R-:W-:Y:S01]  /*2a30*/  FFMA R5, R4, R5, 0.13980610668659210205 ;  /* 0x3e0f295504057423 */ /* 0x000fe20000000005 */
[----:B------:R-:W-:Y:S02]  /*2a40*/  FFMA R9, R9, 1.1920928955078125e-07, R12 ;  /* 0x3400000009097823 */ /* 0x000fe4000000000c */
[----:B------:R-:W-:Y:S01]  /*2a50*/  FFMA R11, R8, -R11, 0.14084610342979431152 ;  /* 0x3e1039f6080b7423 */ /* 0x000fe2000000080b */
[----:B------:R-:W-:-:S03]  /*2a60*/  FFMA R5, R4, R5, -0.16684235632419586182 ;  /* 0xbe2ad8b904057423 */ /* 0x000fc60000000005 */
[----:B------:R-:W-:Y:S01]  /*2a70*/  FFMA R11, R8, R11, -0.12148627638816833496 ;  /* 0xbdf8cdcc080b7423 */ /* 0x000fe2000000000b */
[----:B------:R-:W-:-:S03]  /*2a80*/  FFMA R5, R4, R5, 0.20012299716472625732 ;  /* 0x3e4ced0b04057423 */ /* 0x000fc60000000005 */
[----:B------:R-:W-:Y:S01]  /*2a90*/  FFMA R11, R8, R11, 0.13980610668659210205 ;  /* 0x3e0f2955080b7423 */ /* 0x000fe2000000000b */
[----:B------:R-:W-:-:S03]  /*2aa0*/  FFMA R5, R4, R5, -0.24999669194221496582 ;  /* 0xbe7fff2204057423 */ /* 0x000fc60000000005 */
[----:B------:R-:W-:Y:S01]  /*2ab0*/  FFMA R13, R8, R11, -0.16684235632419586182 ;  /* 0xbe2ad8b9080d7423 */ /* 0x000fe2000000000b */
[----:B------:R-:W-:Y:S01]  /*2ac0*/  FFMA R11, R4, R5, 0.33333182334899902344 ;  /* 0x3eaaaa78040b7423 */ /* 0x000fe20000000005 */
[----:B------:R-:W-:Y:S02]  /*2ad0*/  FSEL R5, RZ, -23, P0 ;  /* 0xc1b80000ff057808 */ /* 0x000fe40000000000 */
[----:B------:R-:W-:Y:S01]  /*2ae0*/  FFMA R13, R8, R13, 0.20012299716472625732 ;  /* 0x3e4ced0b080d7423 */ /* 0x000fe2000000000d */
[----:B------:R-:W-:Y:S01]  /*2af0*/  FFMA R11, R4, R11, -0.5 ;  /* 0xbf000000040b7423 */ /* 0x000fe2000000000b */
[----:B------:R-:W-:Y:S01]  /*2b00*/  ISETP.GT.U32.AND P0, PT, R0, 0x7f7fffff, PT ;  /* 0x7f7fffff0000780c */ /* 0x000fe20003f04070 */
[----:B------:R-:W-:Y:S01]  /*2b10*/  FFMA R10, R10, 1.1920928955078125e-07, R5 ;  /* 0x340000000a0a7823 */ /* 0x000fe20000000005 */
[----:B------:R-:W-:Y:S01]  /*2b20*/  FFMA R13, R8, R13, -0.24999669194221496582 ;  /* 0xbe7fff22080d7423 */ /* 0x000fe2000000000d */
[----:B------:R-:W-:-:S03]  /*2b30*/  FMUL R11, R4, R11 ;  /* 0x0000000b040b7220 */ /* 0x000fc60000400000 */
[----:B------:R-:W-:Y:S01]  /*2b40*/  FFMA R13, R8, R13, 0.33333182334899902344 ;  /* 0x3eaaaa78080d7423 */ /* 0x000fe2000000000d */
[----:B------:R-:W-:Y:S02]  /*2b50*/  FFMA R11, R4, R11, R4 ;  /* 0x0000000b040b7223 */ /* 0x000fe40000000004 */
[----:B------:R-:W0:Y:S01]  /*2b60*/  LDC.64 R4, c[0x0][0x398] ;  /* 0x0000e600ff047b82 */ /* 0x000e220000000a00 */
[----:B------:R-:W-:Y:S01]  /*2b70*/  FFMA R13, R8, R13, -0.5 ;  /* 0xbf000000080d7423 */ /* 0x000fe2000000000d */
[----:B------:R-:W-:Y:S01]  /*2b80*/  FFMA R10, R10, 0.69314718246459960938, R11 ;  /* 0x3f3172180a0a7823 */ /* 0x000fe2000000000b */
[----:B------:R-:W-:Y:S01]  /*2b90*/  @P2 FFMA R10, R7, R14, +INF ;  /* 0x7f800000070a2423 */ /* 0x000fe2000000000e */
[----:B------:R-:W-:Y:S01]  /*2ba0*/  FSETP.NEU.AND P2, PT, R0, RZ, PT ;  /* 0x000000ff0000720b */ /* 0x000fe20003f4d000 */
[----:B------:R-:W-:-:S03]  /*2bb0*/  FMUL R13, R8, R13 ;  /* 0x0000000d080d7220 */ /* 0x000fc60000400000 */
[----:B------:R-:W-:Y:S01]  /*2bc0*/  FSEL R3, R10, -INF , P1 ;  /* 0xff8000000a037808 */ /* 0x000fe20000800000 */
[----:B------:R-:W-:-:S04]  /*2bd0*/  FFMA R8, R8, R13, R8 ;  /* 0x0000000d08087223 */ /* 0x000fc80000000008 */
[----:B------:R-:W-:Y:S01]  /*2be0*/  FFMA R8, R9, 0.69314718246459960938, R8 ;  /* 0x3f31721809087823 */ /* 0x000fe20000000008 */
[----:B------:R-:W-:Y:S01]  /*2bf0*/  @P0 FFMA R8, R0, R14, +INF ;  /* 0x7f80000000080423 */ /* 0x000fe2000000000e */
[----:B------:R-:W-:Y:S01]  /*2c00*/  I2FP.F32.S32 R0, UR4 ;  /* 0x0000000400007c45 */ /* 0x000fe20008201400 */
[----:B------:R-:W-:-:S03]  /*2c10*/  FFMA R3, R6, R3, R6 ;  /* 0x0000000306037223 */ /* 0x000fc60000000006 */
[----:B------:R-:W-:Y:S01]  /*2c20*/  FSEL R8, R8, -INF , P2 ;  /* 0xff80000008087808 */ /* 0x000fe20001000000 */
[----:B------:R-:W-:Y:S01]  /*2c30*/  FMUL R0, R0, -0.5 ;  /* 0xbf00000000007820 */ /* 0x000fe20000400000 */
[----:B0-----:R-:W-:-:S04]  /*2c40*/  IMAD.WIDE R4, R2, 0x4, R4 ;  /* 0x0000000402047825 */ /* 0x001fc800078e0204 */
[----:B------:R-:W-:-:S05]  /*2c50*/  FFMA R3, R0, R8, R3 ;  /* 0x0000000800037223 */ /* 0x000fca0000000003 */
[----:B------:R-:W-:Y:S01]  /*2c60*/  STG.E desc[UR10][R4.64], R3 ;  /* 0x0000000304007986 */ /* 0x000fe2000c10190a */
[----:B------:R-:W-:Y:S05]  /*2c70*/  EXIT ;  /* 0x000000000000794d */ /* 0x000fea0003800000 */
        .weak           $__internal_0_$__cuda_sm3x_div_rn_noftz_f32_slowpath
        .type           $__internal_0_$__cuda_sm3x_div_rn_noftz_f32_slowpath,@function
        .size           $__internal_0_$__cuda_sm3x_div_rn_noftz_f32_slowpath,(.L_x_50 - $__internal_0_$__cuda_sm3x_div_rn_noftz_f32_slowpath)
$__internal_0_$__cuda_sm3x_div_rn_noftz_f32_slowpath:
[----:B------:R-:W-:Y:S01]  /*2c80*/  SHF.R.U32.HI R13, RZ, 0x17, R0 ;  /* 0x00000017ff0d7819 */ /* 0x000fe20000011600 */
[----:B------:R-:W-:Y:S01]  /*2c90*/  BSSY.RECONVERGENT B1, `(.L_x_38) ;  /* 0x0000063000017945 */ /* 0x000fe20003800200 */
[----:B------:R-:W-:Y:S02]  /*2ca0*/  SHF.R.U32.HI R16, RZ, 0x17, R19 ;  /* 0x00000017ff107819 */ /* 0x000fe40000011613 */
[----:B------:R-:W-:Y:S02]  /*2cb0*/  LOP3.LUT R13, R13, 0xff, RZ, 0xc0, !PT ;  /* 0x000000ff0d0d7812 */ /* 0x000fe400078ec0ff */
[----:B------:R-:W-:Y:S02]  /*2cc0*/  LOP3.LUT R16, R16, 0xff, RZ, 0xc0, !PT ;  /* 0x000000ff10107812 */ /* 0x000fe400078ec0ff */
[----:B------:R-:W-:Y:S02]  /*2cd0*/  IADD3 R11, PT, PT, R13, -0x1, RZ ;  /* 0xffffffff0d0b7810 */ /* 0x000fe40007ffe0ff */
[----:B------:R-:W-:-:S02]  /*2ce0*/  IADD3 R15, PT, PT, R16, -0x1, RZ ;  /* 0xffffffff100f7810 */ /* 0x000fc40007ffe0ff */
[----:B------:R-:W-:Y:S02]  /*2cf0*/  ISETP.GT.U32.AND P0, PT, R11, 0xfd, PT ;  /* 0x000000fd0b00780c */ /* 0x000fe40003f04070 */
[----:B------:R-:W-:Y:S02]  /*2d00*/  MOV R18, R0 ;  /* 0x0000000000127202 */ /* 0x000fe40000000f00 */
[----:B------:R-:W-:-:S13]  /*2d10*/  ISETP.GT.U32.OR P0, PT, R15, 0xfd, P0 ;  /* 0x000000fd0f00780c */ /* 0x000fda0000704470 */
[----:B------:R-:W-:Y:S01]  /*2d20*/  @!P0 MOV R14, RZ ;  /* 0x000000ff000e8202 */ /* 0x000fe20000000f00 */
[----:B------:R-:W-:Y:S06]  /*2d30*/  @!P0 BRA `(.L_x_39) ;  /* 0x00000000005c8947 */ /* 0x000fec0003800000 */
[----:B------:R-:W-:Y:S02]  /*2d40*/  FSETP.GTU.FTZ.AND P0, PT, |R19|, +INF , PT ;  /* 0x7f8000001300780b */ /* 0x000fe40003f1c200 */
[----:B------:R-:W-:-:S04]  /*2d50*/  FSETP.GTU.FTZ.AND P1, PT, |R0|, +INF , PT ;  /* 0x7f8000000000780b */ /* 0x000fc80003f3c200 */
[----:B------:R-:W-:-:S13]  /*2d60*/  PLOP3.LUT P0, PT, P0, P1, PT, 0xf8, 0x8f ;  /* 0x00000000008f781c */ /* 0x000fda0000703f70 */
[----:B------:R-:W-:Y:S05]  /*2d70*/  @P0 BRA `(.L_x_40) ;  /* 0x00000004004c0947 */ /* 0x000fea0003800000 */
[----:B------:R-:W-:-:S13]  /*2d80*/  LOP3.LUT P0, RZ, R18, 0x7fffffff, R19, 0xc8, !PT ;  /* 0x7fffffff12ff7812 */ /* 0x000fda000780c813 */
[----:B------:R-:W-:Y:S05]  /*2d90*/  @!P0 BRA `(.L_x_41) ;  /* 0x00000004003c8947 */ /* 0x000fea0003800000 */
[C---:B------:R-:W-:Y:S02]  /*2da0*/  FSETP.NEU.FTZ.AND P2, PT, |R19|.reuse, +INF , PT ;  /* 0x7f8000001300780b */ /* 0x040fe40003f5d200 */
[----:B------:R-:W-:Y:S02]  /*2db0*/  FSETP.NEU.FTZ.AND P1, PT, |R0|, +INF , PT ;  /* 0x7f8000000000780b */ /* 0x000fe40003f3d200 */
[----:B------:R-:W-:-:S11]  /*2dc0*/  FSETP.NEU.FTZ.AND P0, PT, |R19|, +INF , PT ;  /* 0x7f8000001300780b */ /* 0x000fd60003f1d200 */
[----:B------:R-:W-:Y:S05]  /*2dd0*/  @!P1 BRA !P2, `(.L_x_41) ;  /* 0x00000004002c9947 */ /* 0x000fea0005000000 */
[----:B------:R-:W-:-:S04]  /*2de0*/  LOP3.LUT P2, RZ, R19, 0x7fffffff, RZ, 0xc0, !PT ;  /* 0x7fffffff13ff7812 */ /* 0x000fc8000784c0ff */
[----:B------:R-:W-:-:S13]  /*2df0*/  PLOP3.LUT P1, PT, P1, P2, PT, 0x2f, 0xf2 ;  /* 0x0000000000f2781c */ /* 0x000fda0000f24577 */
[----:B------:R-:W-:Y:S05]  /*2e00*/  @P1 BRA `(.L_x_42) ;  /* 0x0000000400181947 */ /* 0x000fea0003800000 */
[----:B------:R-:W-:-:S04]  /*2e10*/  LOP3.LUT P1, RZ, R18, 0x7fffffff, RZ, 0xc0, !PT ;  /* 0x7fffffff12ff7812 */ /* 0x000fc8000782c0ff */
[----:B------:R-:W-:-:S13]  /*2e20*/  PLOP3.LUT P0, PT, P0, P1, PT, 0x2f, 0xf2 ;  /* 0x0000000000f2781c */ /* 0x000fda0000702577 */
[----:B------:R-:W-:Y:S05]  /*2e30*/  @P0 BRA `(.L_x_43) ;  /* 0x0000000400000947 */ /* 0x000fea0003800000 */
[----:B------:R-:W-:Y:S02]  /*2e40*/  ISETP.GE.AND P0, PT, R15, RZ, PT ;  /* 0x000000ff0f00720c */ /* 0x000fe40003f06270 */
[----:B------:R-:W-:-:S11]  /*2e50*/  ISETP.GE.AND P1, PT, R11, RZ, PT ;  /* 0x000000ff0b00720c */ /* 0x000fd60003f26270 */
[----:B------:R-:W-:Y:S01]  /*2e60*/  @P0 MOV R14, RZ ;  /* 0x000000ff000e0202 */ /* 0x000fe20000000f00 */
[----:B------:R-:W-:Y:S01]  /*2e70*/  @!P0 FFMA R19, R19, 1.84467440737095516160e+19, RZ ;  /* 0x5f80000013138823 */ /* 0x000fe200000000ff */
[----:B------:R-:W-:Y:S01]  /*2e80*/  @!P0 MOV R14, 0xffffffc0 ;  /* 0xffffffc0000e8802 */ /* 0x000fe20000000f00 */
[----:B------:R-:W-:-:S03]  /*2e90*/  @!P1 FFMA R18, R0, 1.84467440737095516160e+19, RZ ;  /* 0x5f80000000129823 */ /* 0x000fc600000000ff */
[----:B------:R-:W-:-:S07]  /*2ea0*/  @!P1 IADD3 R14, PT, PT, R14, 0x40, RZ ;  /* 0x000000400e0e9810 */ /* 0x000fce0007ffe0ff */
.L_x_39:
[----:B------:R-:W-:Y:S01]  /*2eb0*/  LEA R11, R13, 0xc0800000, 0x17 ;  /* 0xc08000000d0b7811 */ /* 0x000fe200078eb8ff */
[----:B------:R-:W-:Y:S01]  /*2ec0*/  BSSY.RECONVERGENT B2, `(.L_x_44) ;  /* 0x0000036000027945 */ /* 0x000fe20003800200 */
[----:B------:R-:W-:Y:S02]  /*2ed0*/  IADD3 R16, PT, PT, R16, -0x7f, RZ ;  /* 0xffffff8110107810 */ /* 0x000fe40007ffe0ff */
[----:B------:R-:W-:-:S03]  /*2ee0*/  IADD3 R21, PT, PT, -R11, R18, RZ ;  /* 0x000000120b157210 */ /* 0x000fc60007ffe1ff */
[----:B------:R-:W-:Y:S01]  /*2ef0*/  IMAD R11, R16, -0x800000, R19 ;  /* 0xff800000100b7824 */ /* 0x000fe200078e0213 */
[----:B------:R-:W0:Y:S01]  /*2f00*/  MUFU.RCP R15, R21 ;  /* 0x00000015000f7308 */ /* 0x000e220000001000 */
[----:B------:R-:W-:-:S04]  /*2f10*/  FADD.FTZ R18, -R21, -RZ ;  /* 0x800000ff15127221 */ /* 0x000fc80000010100 */
[----:B0-----:R-:W-:-:S04]  /*2f20*/  FFMA R20, R15, R18, 1 ;  /* 0x3f8000000f147423 */ /* 0x001fc80000000012 */
[----:B------:R-:W-:-:S04]  /*2f30*/  FFMA R20, R15, R20, R15 ;  /* 0x000000140f147223 */ /* 0x000fc8000000000f */
[----:B------:R-:W-:-:S04]  /*2f40*/  FFMA R15, R11, R20, RZ ;  /* 0x000000140b0f7223 */ /* 0x000fc800000000ff */
[----:B------:R-:W-:-:S04]  /*2f50*/  FFMA R17, R18, R15, R11 ;  /* 0x0000000f12117223 */ /* 0x000fc8000000000b */
[----:B------:R-:W-:Y:S01]  /*2f60*/  FFMA R15, R20, R17, R15 ;  /* 0x00000011140f7223 */ /* 0x000fe2000000000f */
[----:B------:R-:W-:-:S03]  /*2f70*/  IADD3 R17, PT, PT, R16, 0x7f, -R13 ;  /* 0x0000007f10117810 */ /* 0x000fc60007ffe80d */
[----:B------:R-:W-:Y:S01]  /*2f80*/  FFMA R18, R18, R15, R11 ;  /* 0x0000000f12127223 */ /* 0x000fe2000000000b */
[----:B------:R-:W-:-:S03]  /*2f90*/  IADD3 R14, PT, PT, R17, R14, RZ ;  /* 0x0000000e110e7210 */ /* 0x000fc60007ffe0ff */
[----:B------:R-:W-:-:S05]  /*2fa0*/  FFMA R11, R20, R18, R15 ;  /* 0x00000012140b7223 */ /* 0x000fca000000000f */
[----:B------:R-:W-:-:S04]  /*2fb0*/  SHF.R.U32.HI R13, RZ, 0x17, R11 ;  /* 0x00000017ff0d7819 */ /* 0x000fc8000001160b */
[----:B------:R-:W-:-:S04]  /*2fc0*/  LOP3.LUT R13, R13, 0xff, RZ, 0xc0, !PT ;  /* 0x000000ff0d0d7812 */ /* 0x000fc800078ec0ff */
[----:B------:R-:W-:-:S04]  /*2fd0*/  IADD3 R13, PT, PT, R13, R14, RZ ;  /* 0x0000000e0d0d7210 */ /* 0x000fc80007ffe0ff */
[----:B------:R-:W-:-:S04]  /*2fe0*/  IADD3 R16, PT, PT, R13, -0x1, RZ ;  /* 0xffffffff0d107810 */ /* 0x000fc80007ffe0ff */
[----:B------:R-:W-:-:S13]  /*2ff0*/  ISETP.GE.U32.AND P0, PT, R16, 0xfe, PT ;  /* 0x000000fe1000780c */ /* 0x000fda0003f06070 */
[----:B------:R-:W-:Y:S05]  /*3000*/  @!P0 BRA `(.L_x_45) ;  /* 0x0000000000808947 */ /* 0x000fea0003800000 */
[----:B------:R-:W-:-:S13]  /*3010*/  ISETP.GT.AND P0, PT, R13, 0xfe, PT ;  /* 0x000000fe0d00780c */ /* 0x000fda0003f04270 */
[----:B------:R-:W-:Y:S05]  /*3020*/  @P0 BRA `(.L_x_46) ;  /* 0x00000000006c0947 */ /* 0x000fea0003800000 */
[----:B------:R-:W-:-:S13]  /*3030*/  ISETP.GE.AND P0, PT, R13, 0x1, PT ;  /* 0x000000010d00780c */ /* 0x000fda0003f06270 */
[----:B------:R-:W-:Y:S05]  /*3040*/  @P0 BRA `(.L_x_47) ;  /* 0x0000000000740947 */ /* 0x000fea0003800000 */
[----:B------:R-:W-:Y:S02]  /*3050*/  ISETP.GE.AND P0, PT, R13, -0x18, PT ;  /* 0xffffffe80d00780c */ /* 0x000fe40003f06270 */
[----:B------:R-:W-:-:S11]  /*3060*/  LOP3.LUT R11, R11, 0x80000000, RZ, 0xc0, !PT ;  /* 0x800000000b0b7812 */ /* 0x000fd600078ec0ff */
[----:B------:R-:W-:Y:S05]  /*3070*/  @!P0 BRA `(.L_x_47) ;  /* 0x0000000000688947 */ /* 0x000fea0003800000 */
[CCC-:B------:R-:W-:Y:S01]  /*3080*/  FFMA.RZ R14, R20.reuse, R18.reuse, R15.reuse ;  /* 0x00000012140e7223 */ /* 0x1c0fe2000000c00f */
[C---:B------:R-:W-:Y:S01]  /*3090*/  IADD3 R17, PT, PT, R13.reuse, 0x20, RZ ;  /* 0x000000200d117810 */ /* 0x040fe20007ffe0ff */
[CCC-:B------:R-:W-:Y:S01]  /*30a0*/  FFMA.RP R16, R20.reuse, R18.reuse, R15.reuse ;  /* 0x0000001214107223 */ /* 0x1c0fe2000000800f */
[----:B------:R-:W-:Y:S01]  /*30b0*/  FFMA.RM R15, R20, R18, R15 ;  /* 0x00000012140f7223 */ /* 0x000fe2000000400f */
[C---:B------:R-:W-:Y:S02]  /*30c0*/  ISETP.NE.AND P2, PT, R13.reuse, RZ, PT ;  /* 0x000000ff0d00720c */ /* 0x040fe40003f45270 */
[----:B------:R-:W-:Y:S02]  /*30d0*/  LOP3.LUT R14, R14, 0x7fffff, RZ, 0xc0, !PT ;  /* 0x007fffff0e0e7812 */ /* 0x000fe400078ec0ff */
[----:B------:R-:W-:Y:S02]  /*30e0*/  ISETP.NE.AND P1, PT, R13, RZ, PT ;  /* 0x000000ff0d00720c */ /* 0x000fe40003f25270 */
[----:B------:R-:W-:-:S02]  /*30f0*/  LOP3.LUT R14, R14, 0x800000, RZ, 0xfc, !PT ;  /* 0x008000000e0e7812 */ /* 0x000fc400078efcff */
[----:B------:R-:W-:Y:S02]  /*3100*/  IADD3 R13, PT, PT, -R13, RZ, RZ ;  /* 0x000000ff0d0d7210 */ /* 0x000fe40007ffe1ff */
[----:B------:R-:W-:Y:S02]  /*3110*/  SHF.L.U32 R17, R14, R17, RZ ;  /* 0x000000110e117219 */ /* 0x000fe400000006ff */
[----:B------:R-:W-:Y:S02]  /*3120*/  FSETP.NEU.FTZ.AND P0, PT, R16, R15, PT ;  /* 0x0000000f1000720b */ /* 0x000fe40003f1d000 */
[----:B------:R-:W-:Y:S02]  /*3130*/  SEL R13, R13, RZ, P2 ;  /* 0x000000ff0d0d7207 */ /* 0x000fe40001000000 */
[----:B------:R-:W-:Y:S02]  /*3140*/  ISETP.NE.AND P1, PT, R17, RZ, P1 ;  /* 0x000000ff1100720c */ /* 0x000fe40000f25270 */
[----:B------:R-:W-:-:S02]  /*3150*/  SHF.R.U32.HI R13, RZ, R13, R14 ;  /* 0x0000000dff0d7219 */ /* 0x000fc4000001160e */
[----:B------:R-:W-:Y:S02]  /*3160*/  PLOP3.LUT P0, PT, P0, P1, PT, 0xf8, 0x8f ;  /* 0x00000000008f781c */ /* 0x000fe40000703f70 */
[----:B------:R-:W-:Y:S02]  /*3170*/  SHF.R.U32.HI R15, RZ, 0x1, R13 ;  /* 0x00000001ff0f7819 */ /* 0x000fe4000001160d */
[----:B------:R-:W-:-:S04]  /*3180*/  SEL R14, RZ, 0x1, !P0 ;  /* 0x00000001ff0e7807 */ /* 0x000fc80004000000 */
[----:B------:R-:W-:-:S04]  /*3190*/  LOP3.LUT R14, R14, 0x1, R15, 0xf8, !PT ;  /* 0x000000010e0e7812 */ /* 0x000fc800078ef80f */
[----:B------:R-:W-:-:S04]  /*31a0*/  LOP3.LUT R14, R14, R13, RZ, 0xc0, !PT ;  /* 0x0000000d0e0e7212 */ /* 0x000fc800078ec0ff */
[----:B------:R-:W-:-:S04]  /*31b0*/  IADD3 R14, PT, PT, R15, R14, RZ ;  /* 0x0000000e0f0e7210 */ /* 0x000fc80007ffe0ff */
[----:B------:R-:W-:Y:S01]  /*31c0*/  LOP3.LUT R11, R14, R11, RZ, 0xfc, !PT ;  /* 0x0000000b0e0b7212 */ /* 0x000fe200078efcff */
[----:B------:R-:W-:Y:S06]  /*31d0*/  BRA `(.L_x_47) ;  /* 0x0000000000107947 */ /* 0x000fec0003800000 */
.L_x_46:
[----:B------:R-:W-:-:S04]  /*31e0*/  LOP3.LUT R11, R11, 0x80000000, RZ, 0xc0, !PT ;  /* 0x800000000b0b7812 */ /* 0x000fc800078ec0ff */
[----:B------:R-:W-:Y:S01]  /*31f0*/  LOP3.LUT R11, R11, 0x7f800000, RZ, 0xfc, !PT ;  /* 0x7f8000000b0b7812 */ /* 0x000fe200078efcff */
[----:B------:R-:W-:Y:S06]  /*3200*/  BRA `(.L_x_47) ;  /* 0x0000000000047947 */ /* 0x000fec0003800000 */
.L_x_45:
[----:B------:R-:W-:-:S07]  /*3210*/  LEA R11, R14, R11, 0x17 ;  /* 0x0000000b0e0b7211 */ /* 0x000fce00078eb8ff */
.L_x_47:
[----:B------:R-:W-:Y:S05]  /*3220*/  BSYNC.RECONVERGENT B2 ;  /* 0x0000000000027941 */ /* 0x000fea0003800200 */
.L_x_44:
[----:B------:R-:W-:Y:S05]  /*3230*/  BRA `(.L_x_48) ;  /* 0x0000000000207947 */ /* 0x000fea0003800000 */
.L_x_43:
[----:B------:R-:W-:-:S04]  /*3240*/  LOP3.LUT R11, R18, 0x80000000, R19, 0x48, !PT ;  /* 0x80000000120b7812 */ /* 0x000fc800078e4813 */
[----:B------:R-:W-:Y:S01]  /*3250*/  LOP3.LUT R11, R11, 0x7f800000, RZ, 0xfc, !PT ;  /* 0x7f8000000b0b7812 */ /* 0x000fe200078efcff */
[----:B------:R-:W-:Y:S06]  /*3260*/  BRA `(.L_x_48) ;  /* 0x0000000000147947 */ /* 0x000fec0003800000 */
.L_x_42:
[----:B------:R-:W-:Y:S01]  /*3270*/  LOP3.LUT R11, R18, 0x80000000, R19, 0x48, !PT ;  /* 0x80000000120b7812 */ /* 0x000fe200078e4813 */
[----:B------:R-:W-:Y:S06]  /*3280*/  BRA `(.L_x_48) ;  /* 0x00000000000c7947 */ /* 0x000fec0003800000 */
.L_x_41:
[----:B------:R-:W0:Y:S01]  /*3290*/  MUFU.RSQ R11, -QNAN ;  /* 0xffc00000000b7908 */ /* 0x000e220000001400 */
[----:B------:R-:W-:Y:S05]  /*32a0*/  BRA `(.L_x_48) ;  /* 0x0000000000047947 */ /* 0x000fea0003800000 */
.L_x_40:
[----:B------:R-:W-:-:S07]  /*32b0*/  FADD.FTZ R11, R19, R0 ;  /* 0x00000000130b7221 */ /* 0x000fce0000010000 */
.L_x_48:
[----:B------:R-:W-:Y:S05]  /*32c0*/  BSYNC.RECONVERGENT B1 ;  /* 0x0000000000017941 */ /* 0x000fea0003800200 */
.L_x_38:
[----:B------:R-:W-:-:S04]  /*32d0*/  HFMA2 R13, -RZ, RZ, 0, 0 ;  /* 0x00000000ff0d7431 */ /* 0x000fc800000001ff */
[----:B0-----:R-:W-:Y:S05]  /*32e0*/  RET.REL.NODEC R12 `(k1_stats_kernel) ;  /* 0xffffffcc0c447950 */ /* 0x001fea0003c3ffff */
.L_x_49:
[----:B------:R-:W-:-:S00]  /*32f0*/  BRA `(.L_x_49) ;  /* 0xfffffffc00fc7947 */ /* 0x000fc0000383ffff */
[----:B------:R-:W-:-:S00]  /*3300*/  NOP ;  /* 0x0000000000007918 */ /* 0x000fc00000000000 */
[----:B------:R-:W-:-:S00]  /*3310*/  NOP ;  /* 0x0000000000007918 */ /* 0x000fc00000000000 */
[----:B------:R-:W-:-:S00]  /*3320*/  NOP ;  /* 0x0000000000007918 */ /* 0x000fc00000000000 */
[----:B------:R-:W-:-:S00]  /*3330*/  NOP ;  /* 0x0000000000007918 */ /* 0x000fc00000000000 */
[----:B------:R-:W-:-:S00]  /*3340*/  NOP ;  /* 0x0000000000007918 */ /* 0x000fc00000000000 */
[----:B------:R-:W-:-:S00]  /*3350*/  NOP ;  /* 0x0000000000007918 */ /* 0x000fc00000000000 */
[----:B------:R-:W-:-:S00]  /*3360*/  NOP ;  /* 0x0000000000007918 */ /* 0x000fc00000000000 */
[----:B------:R-:W-:-:S00]  /*3370*/  NOP ;  /* 0x0000000000007918 */ /* 0x000fc00000000000 */
.L_x_50:


//--------------------- .nv.shared.reserved.0     --------------------------
	.section	.nv.shared.reserved.0,"aw",@nobits
	.weak		__nv_reservedSMEM_offset_0_alias
	.size		__nv_reservedSMEM_offset_0_alias, 0, 64
	.other		__nv_reservedSMEM_offset_0_alias,@"STO_CUDA_RESERVED_SHARED STV_DEFAULT"
__nv_reservedSMEM_offset_0_alias:
	.zero		0
	.zero		64


//--------------------- .nv.constant0.k1_stats_kernel --------------------------
	.section	.nv.constant0.k1_stats_kernel,"a",@progbits
	.sectionflags	@""
	.align	4
.nv.constant0.k1_stats_kernel:
	.zero		940


//--------------------- SYMBOLS --------------------------

	.type		.nv.reservedSmem.offset0,@object
	.size		.nv.reservedSmem.offset0,0x4
